	.target	sm_100a

	.elftype	@"ET_EXEC"


//--------------------- .note.nv.tkinfo           --------------------------
	.section	.note.nv.tkinfo,"",@"SHT_NOTE"
	.sectionflags	@"SHF_NOTE_NV_TKINFO"
	.tkinfo
        /*0018*/ 	.word	0x00000002
        /*0030*/ 	.string	""
        /*0030*/ 	.string	"ptxas"
        /*0030*/ 	.string	"Cuda compilation tools, release 13.0, V13.0.88"
        /*0030*/ 	.string	"Build cuda_13.0.r13.0/compiler.36424714_0"
        /*0030*/ 	.string	"-arch sm_100a -m 64 "



//--------------------- .note.nv.cuinfo           --------------------------
	.section	.note.nv.cuinfo,"",@"SHT_NOTE"
	.sectionflags	@"SHF_NOTE_NV_CUINFO"
        /*0018*/ 	.short	0x0002
        /*001a*/ 	.short	0x0064
        /*001c*/ 	.short	0x0082
	.zero		2


//--------------------- .nv.info                  --------------------------
	.section	.nv.info,"",@"SHT_CUDA_INFO"
	.align	4


	//----- nvinfo : EIATTR_REGCOUNT
	.align		4
        /*0000*/ 	.byte	0x04, 0x2f
        /*0002*/ 	.short	(.L_20 - .L_19)
	.align		4
.L_19:
        /*0004*/ 	.word	index@(_ZN7cutlass13device_kernelINS_4gemm6kernel13GemmUniversalIN4cute5tupleIJiiiiEEENS1_10collective13CollectiveMmaINS1_35MainloopSm100TmaUmmaWarpSpecializedILi10ELi2ELi4ENS5_IJNS4_1CILi4EEESB_NSA_ILi1EEEEEEEENS5_IJNSA_ILi64EEENSA_ILi256EEESF_EEENS_12float_e5m2_tENS5_IJlSC_lEEESI_SJ_NS4_8TiledMMAINS4_8MMA_AtomIJNS4_10MMA_TraitsINS4_19SM100_MMA_F8F6F4_SSEJSI_SI_fSF_SG_NS4_17integral_constantINS4_4UMMA5MajorELSQ_0EEESR_NSO_INSP_7ScaleInELSS_0EEEST_EEEEEENS4_6LayoutINS5_IJSC_SC_SC_EEENS5_IJNSA_ILi0EEESY_SY_EEEEENS5_IJNS4_10UnderscoreES11_S11_EEEEENS4_23SM90_TMA_LOAD_MULTICASTENS4_14ComposedLayoutINS4_7SwizzleILi2ELi4ELi3EEENS4_18smem_ptr_flag_bitsILi8EEENSW_INS5_IJNSA_ILi8EEESF_EEENS5_IJSF_SC_EEEEEEEvNS4_8identityES14_S1E_vS1F_EENS_8epilogue10collective18CollectiveEpilogueINS1H_23Sm100TmaWarpSpecializedILi4ELi2ELi32ELb0ELb0EEEJSH_NS5_IJNSW_ISF_SC_EES1M_EEESI_SJ_SI_SJ_NS1H_6fusion15FusionCallbacksIS1L_NS1O_17LinearCombinationISI_fSI_fLNS_15FloatRoundStyleE2EEESH_S1N_JEEENS4_5SM1004TMEM4LOAD26SM100_TMEM_LOAD_16dp32b32xENS4_13SM90_TMA_LOADES1E_NS4_39AutoVectorizingCopyWithAssumedAlignmentILi128EEENS4_14SM90_TMA_STOREES1E_S20_S20_EEEvvEEEEvNT_6ParamsE)
        /*0008*/ 	.word	0x00000076


	//----- nvinfo : EIATTR_FRAME_SIZE
	.align		4
.L_20:
        /*000c*/ 	.byte	0x04, 0x11
        /*000e*/ 	.short	(.L_22 - .L_21)
	.align		4
.L_21:
        /*0010*/ 	.word	index@($__internal_2_$__cuda_sm10x_tcgen05_guardrail_trap_unallocated_columns_being_dealloced)
        /*0014*/ 	.word	0x00000000


	//----- nvinfo : EIATTR_FRAME_SIZE
	.align		4
.L_22:
        /*0018*/ 	.byte	0x04, 0x11
        /*001a*/ 	.short	(.L_24 - .L_23)
	.align		4
.L_23:
        /*001c*/ 	.word	index@($__internal_1_$__cuda_sm10x_tcgen05_guardrail_trap_phase_invalid_during_alloc)
        /*0020*/ 	.word	0x00000000


	//----- nvinfo : EIATTR_FRAME_SIZE
	.align		4
.L_24:
        /*0024*/ 	.byte	0x04, 0x11
        /*0026*/ 	.short	(.L_26 - .L_25)
	.align		4
.L_25:
        /*0028*/ 	.word	index@($__internal_0_$__cuda_sm10x_tcgen05_guardrail_trap_col_being_dealloced_not_returned_by_alloc)
        /*002c*/ 	.word	0x00000000


	//----- nvinfo : EIATTR_FRAME_SIZE
	.align		4
.L_26:
        /*0030*/ 	.byte	0x04, 0x11
        /*0032*/ 	.short	(.L_28 - .L_27)
	.align		4
.L_27:
        /*0034*/ 	.word	index@(_ZN7cutlass13device_kernelINS_4gemm6kernel13GemmUniversalIN4cute5tupleIJiiiiEEENS1_10collective13CollectiveMmaINS1_35MainloopSm100TmaUmmaWarpSpecializedILi10ELi2ELi4ENS5_IJNS4_1CILi4EEESB_NSA_ILi1EEEEEEEENS5_IJNSA_ILi64EEENSA_ILi256EEESF_EEENS_12float_e5m2_tENS5_IJlSC_lEEESI_SJ_NS4_8TiledMMAINS4_8MMA_AtomIJNS4_10MMA_TraitsINS4_19SM100_MMA_F8F6F4_SSEJSI_SI_fSF_SG_NS4_17integral_constantINS4_4UMMA5MajorELSQ_0EEESR_NSO_INSP_7ScaleInELSS_0EEEST_EEEEEENS4_6LayoutINS5_IJSC_SC_SC_EEENS5_IJNSA_ILi0EEESY_SY_EEEEENS5_IJNS4_10UnderscoreES11_S11_EEEEENS4_23SM90_TMA_LOAD_MULTICASTENS4_14ComposedLayoutINS4_7SwizzleILi2ELi4ELi3EEENS4_18smem_ptr_flag_bitsILi8EEENSW_INS5_IJNSA_ILi8EEESF_EEENS5_IJSF_SC_EEEEEEEvNS4_8identityES14_S1E_vS1F_EENS_8epilogue10collective18CollectiveEpilogueINS1H_23Sm100TmaWarpSpecializedILi4ELi2ELi32ELb0ELb0EEEJSH_NS5_IJNSW_ISF_SC_EES1M_EEESI_SJ_SI_SJ_NS1H_6fusion15FusionCallbacksIS1L_NS1O_17LinearCombinationISI_fSI_fLNS_15FloatRoundStyleE2EEESH_S1N_JEEENS4_5SM1004TMEM4LOAD26SM100_TMEM_LOAD_16dp32b32xENS4_13SM90_TMA_LOADES1E_NS4_39AutoVectorizingCopyWithAssumedAlignmentILi128EEENS4_14SM90_TMA_STOREES1E_S20_S20_EEEvvEEEEvNT_6ParamsE)
        /*0038*/ 	.word	0x00000000


	//----- nvinfo : EIATTR_MIN_STACK_SIZE
	.align		4
.L_28:
        /*003c*/ 	.byte	0x04, 0x12
        /*003e*/ 	.short	(.L_30 - .L_29)
	.align		4
.L_29:
        /*0040*/ 	.word	index@(_ZN7cutlass13device_kernelINS_4gemm6kernel13GemmUniversalIN4cute5tupleIJiiiiEEENS1_10collective13CollectiveMmaINS1_35MainloopSm100TmaUmmaWarpSpecializedILi10ELi2ELi4ENS5_IJNS4_1CILi4EEESB_NSA_ILi1EEEEEEEENS5_IJNSA_ILi64EEENSA_ILi256EEESF_EEENS_12float_e5m2_tENS5_IJlSC_lEEESI_SJ_NS4_8TiledMMAINS4_8MMA_AtomIJNS4_10MMA_TraitsINS4_19SM100_MMA_F8F6F4_SSEJSI_SI_fSF_SG_NS4_17integral_constantINS4_4UMMA5MajorELSQ_0EEESR_NSO_INSP_7ScaleInELSS_0EEEST_EEEEEENS4_6LayoutINS5_IJSC_SC_SC_EEENS5_IJNSA_ILi0EEESY_SY_EEEEENS5_IJNS4_10UnderscoreES11_S11_EEEEENS4_23SM90_TMA_LOAD_MULTICASTENS4_14ComposedLayoutINS4_7SwizzleILi2ELi4ELi3EEENS4_18smem_ptr_flag_bitsILi8EEENSW_INS5_IJNSA_ILi8EEESF_EEENS5_IJSF_SC_EEEEEEEvNS4_8identityES14_S1E_vS1F_EENS_8epilogue10collective18CollectiveEpilogueINS1H_23Sm100TmaWarpSpecializedILi4ELi2ELi32ELb0ELb0EEEJSH_NS5_IJNSW_ISF_SC_EES1M_EEESI_SJ_SI_SJ_NS1H_6fusion15FusionCallbacksIS1L_NS1O_17LinearCombinationISI_fSI_fLNS_15FloatRoundStyleE2EEESH_S1N_JEEENS4_5SM1004TMEM4LOAD26SM100_TMEM_LOAD_16dp32b32xENS4_13SM90_TMA_LOADES1E_NS4_39AutoVectorizingCopyWithAssumedAlignmentILi128EEENS4_14SM90_TMA_STOREES1E_S20_S20_EEEvvEEEEvNT_6ParamsE)
        /*0044*/ 	.word	0x00000000
.L_30:


//--------------------- .nv.compat                --------------------------
	.section	.nv.compat,"",@"SHT_CUDA_COMPAT_INFO"
	.align	4
        /*0000*/ 	.byte	0x02, 0x09, 0x01, 0x00, 0x02, 0x02, 0x02, 0x00, 0x02, 0x05, 0x05, 0x00, 0x03, 0x07, 0x01, 0x01
        /*0010*/ 	.byte	0x02, 0x03, 0x01, 0x00, 0x02, 0x06, 0x01, 0x00, 0x04, 0x0b, 0x08, 0x00, 0x09, 0x00, 0x00, 0x00
        /*0020*/ 	.byte	0x00, 0x00, 0x00, 0x00


//--------------------- .nv.info._ZN7cutlass13device_kernelINS_4gemm6kernel13GemmUniversalIN4cute5tupleIJiiiiEEENS1_10collective13CollectiveMmaINS1_35MainloopSm100TmaUmmaWarpSpecializedILi10ELi2ELi4ENS5_IJNS4_1CILi4EEESB_NSA_ILi1EEEEEEEENS5_IJNSA_ILi64EEENSA_ILi256EEESF_EEENS_12float_e5m2_tENS5_IJlSC_lEEESI_SJ_NS4_8TiledMMAINS4_8MMA_AtomIJNS4_10MMA_TraitsINS4_19SM100_MMA_F8F6F4_SSEJSI_SI_fSF_SG_NS4_17integral_constantINS4_4UMMA5MajorELSQ_0EEESR_NSO_INSP_7ScaleInELSS_0EEEST_EEEEEENS4_6LayoutINS5_IJSC_SC_SC_EEENS5_IJNSA_ILi0EEESY_SY_EEEEENS5_IJNS4_10UnderscoreES11_S11_EEEEENS4_23SM90_TMA_LOAD_MULTICASTENS4_14ComposedLayoutINS4_7SwizzleILi2ELi4ELi3EEENS4_18smem_ptr_flag_bitsILi8EEENSW_INS5_IJNSA_ILi8EEESF_EEENS5_IJSF_SC_EEEEEEEvNS4_8identityES14_S1E_vS1F_EENS_8epilogue10collective18CollectiveEpilogueINS1H_23Sm100TmaWarpSpecializedILi4ELi2ELi32ELb0ELb0EEEJSH_NS5_IJNSW_ISF_SC_EES1M_EEESI_SJ_SI_SJ_NS1H_6fusion15FusionCallbacksIS1L_NS1O_17LinearCombinationISI_fSI_fLNS_15FloatRoundStyleE2EEESH_S1N_JEEENS4_5SM1004TMEM4LOAD26SM100_TMEM_LOAD_16dp32b32xENS4_13SM90_TMA_LOADES1E_NS4_39AutoVectorizingCopyWithAssumedAlignmentILi128EEENS4_14SM90_TMA_STOREES1E_S20_S20_EEEvvEEEEvNT_6ParamsE --------------------------
	.section	.nv.info._ZN7cutlass13device_kernelINS_4gemm6kernel13GemmUniversalIN4cute5tupleIJiiiiEEENS1_10collective13CollectiveMmaINS1_35MainloopSm100TmaUmmaWarpSpecializedILi10ELi2ELi4ENS5_IJNS4_1CILi4EEESB_NSA_ILi1EEEEEEEENS5_IJNSA_ILi64EEENSA_ILi256EEESF_EEENS_12float_e5m2_tENS5_IJlSC_lEEESI_SJ_NS4_8TiledMMAINS4_8MMA_AtomIJNS4_10MMA_TraitsINS4_19SM100_MMA_F8F6F4_SSEJSI_SI_fSF_SG_NS4_17integral_constantINS4_4UMMA5MajorELSQ_0EEESR_NSO_INSP_7ScaleInELSS_0EEEST_EEEEEENS4_6LayoutINS5_IJSC_SC_SC_EEENS5_IJNSA_ILi0EEESY_SY_EEEEENS5_IJNS4_10UnderscoreES11_S11_EEEEENS4_23SM90_TMA_LOAD_MULTICASTENS4_14ComposedLayoutINS4_7SwizzleILi2ELi4ELi3EEENS4_18smem_ptr_flag_bitsILi8EEENSW_INS5_IJNSA_ILi8EEESF_EEENS5_IJSF_SC_EEEEEEEvNS4_8identityES14_S1E_vS1F_EENS_8epilogue10collective18CollectiveEpilogueINS1H_23Sm100TmaWarpSpecializedILi4ELi2ELi32ELb0ELb0EEEJSH_NS5_IJNSW_ISF_SC_EES1M_EEESI_SJ_SI_SJ_NS1H_6fusion15FusionCallbacksIS1L_NS1O_17LinearCombinationISI_fSI_fLNS_15FloatRoundStyleE2EEESH_S1N_JEEENS4_5SM1004TMEM4LOAD26SM100_TMEM_LOAD_16dp32b32xENS4_13SM90_TMA_LOADES1E_NS4_39AutoVectorizingCopyWithAssumedAlignmentILi128EEENS4_14SM90_TMA_STOREES1E_S20_S20_EEEvvEEEEvNT_6ParamsE,"",@"SHT_CUDA_INFO"
	.sectionflags	@""
	.align	4


	//----- nvinfo : EIATTR_CUDA_API_VERSION
	.align		4
        /*0000*/ 	.byte	0x04, 0x37
        /*0002*/ 	.short	(.L_32 - .L_31)
.L_31:
        /*0004*/ 	.word	0x00000082


	//----- nvinfo : EIATTR_KPARAM_INFO
	.align		4
.L_32:
        /*0008*/ 	.byte	0x04, 0x17
        /*000a*/ 	.short	(.L_34 - .L_33)
.L_33:
        /*000c*/ 	.word	0x00000000
        /*0010*/ 	.short	0x0000
        /*0012*/ 	.short	0x0000
        /*0014*/ 	.byte	0x00, 0xf0, 0x01, 0x20


	//----- nvinfo : EIATTR_AT_ENTRY_FRAGMENTS
	.align		4
.L_34:
        /*0018*/ 	.byte	0x04, 0x4f
        /*001a*/ 	.short	(.L_36 - .L_35)


	//   ....[0]....
.L_35:
        /*001c*/ 	.word	0x00000006


	//----- nvinfo : EIATTR_RESERVED_SMEM_USED
	.align		4
.L_36:
        /*0020*/ 	.byte	0x01, 0x41
	.zero		2


	//----- nvinfo : EIATTR_SPARSE_MMA_MASK
	.align		4
        /*0024*/ 	.byte	0x03, 0x50
        /*0026*/ 	.short	0x0000


	//----- nvinfo : EIATTR_TCGEN05_1CTA_USED
	.align		4
        /*0028*/ 	.byte	0x01, 0x51
	.zero		2


	//----- nvinfo : EIATTR_MAXREG_COUNT
	.align		4
        /*002c*/ 	.byte	0x03, 0x1b
        /*002e*/ 	.short	0x00ff


	//----- nvinfo : EIATTR_NUM_BARRIERS
	.align		4
        /*0030*/ 	.byte	0x02, 0x4c
        /*0032*/ 	.byte	0x07
	.zero		1


	//----- nvinfo : EIATTR_EXTERNS
	.align		4
        /*0034*/ 	.byte	0x04, 0x0f
        /*0036*/ 	.short	(.L_38 - .L_37)


	//   ....[0]....
	.align		4
.L_37:
        /*0038*/ 	.word	index@(__assertfail)


	//----- nvinfo : EIATTR_MERCURY_ISA_VERSION
	.align		4
.L_38:
        /*003c*/ 	.byte	0x03, 0x5f
        /*003e*/ 	.short	0x0101


	//----- nvinfo : EIATTR_INT_WARP_WIDE_INSTR_OFFSETS
	.align		4
        /*0040*/ 	.byte	0x04, 0x31
        /*0042*/ 	.short	(.L_40 - .L_39)


	//   ....[0]....
.L_39:
        /*0044*/ 	.word	0x000043e0


	//   ....[1]....
        /*0048*/ 	.word	0x00004400


	//   ....[2]....
        /*004c*/ 	.word	0x00004430


	//   ....[3]....
        /*0050*/ 	.word	0x00004fb0


	//   ....[4]....
        /*0054*/ 	.word	0x00005020


	//   ....[5]....
        /*0058*/ 	.word	0x000050f0


	//   ....[6]....
        /*005c*/ 	.word	0x00005170


	//   ....[7]....
        /*0060*/ 	.word	0x00005260


	//   ....[8]....
        /*0064*/ 	.word	0x000052e0


	//   ....[9]....
        /*0068*/ 	.word	0x000053c0


	//   ....[10]....
        /*006c*/ 	.word	0x00005470


	//----- nvinfo : EIATTR_COOP_GROUP_MASK_REGIDS
	.align		4
.L_40:
        /*0070*/ 	.byte	0x04, 0x29
        /*0072*/ 	.short	(.L_42 - .L_41)


	//   ....[0]....
.L_41:
        /*0074*/ 	.word	0xffffffff


	//   ....[1]....
        /*0078*/ 	.word	0xffffffff


	//   ....[2]....
        /*007c*/ 	.word	0xffffffff


	//   ....[3]....
        /*0080*/ 	.word	0xffffffff


	//   ....[4]....
        /*0084*/ 	.word	0xffffffff


	//   ....[5]....
        /*0088*/ 	.word	0xffffffff


	//   ....[6]....
        /*008c*/ 	.word	0xffffffff


	//   ....[7]....
        /*0090*/ 	.word	0xffffffff


	//   ....[8]....
        /*0094*/ 	.word	0xffffffff


	//   ....[9]....
        /*0098*/ 	.word	0xffffffff


	//   ....[10]....
        /*009c*/ 	.word	0xffffffff


	//   ....[11]....
        /*00a0*/ 	.word	0xffffffff


	//   ....[12]....
        /*00a4*/ 	.word	0xffffffff


	//   ....[13]....
        /*00a8*/ 	.word	0xffffffff


	//----- nvinfo : EIATTR_COOP_GROUP_INSTR_OFFSETS
	.align		4
.L_42:
        /*00ac*/ 	.byte	0x04, 0x28
        /*00ae*/ 	.short	(.L_44 - .L_43)


	//   ....[0]....
.L_43:
        /*00b0*/ 	.word	0x00000080


	//   ....[1]....
        /*00b4*/ 	.word	0x000004e0


	//   ....[2]....
        /*00b8*/ 	.word	0x00000780


	//   ....[3]....
        /*00bc*/ 	.word	0x00000920


	//   ....[4]....
        /*00c0*/ 	.word	0x00000a20


	//   ....[5]....
        /*00c4*/ 	.word	0x00000b90


	//   ....[6]....
        /*00c8*/ 	.word	0x00000d30


	//   ....[7]....
        /*00cc*/ 	.word	0x00000ee0


	//   ....[8]....
        /*00d0*/ 	.word	0x00002480


	//   ....[9]....
        /*00d4*/ 	.word	0x000036b0


	//   ....[10]....
        /*00d8*/ 	.word	0x000038c0


	//   ....[11]....
        /*00dc*/ 	.word	0x000038f0


	//   ....[12]....
        /*00e0*/ 	.word	0x000042c0


	//   ....[13]....
        /*00e4*/ 	.word	0x000044f0


	//----- nvinfo : EIATTR_VRC_CTA_INIT_COUNT
	.align		4
.L_44:
        /*00e8*/ 	.byte	0x02, 0x4a
        /*00ea*/ 	.byte	0x80
	.zero		1


	//----- nvinfo : EIATTR_SYSCALL_OFFSETS
	.align		4
        /*00ec*/ 	.byte	0x04, 0x46
        /*00ee*/ 	.short	(.L_46 - .L_45)


	//   ....[0]....
.L_45:
        /*00f0*/ 	.word	0x000060e0


	//   ....[1]....
        /*00f4*/ 	.word	0x00006220


	//   ....[2]....
        /*00f8*/ 	.word	0x00006a10


	//   ....[3]....
        /*00fc*/ 	.word	0x000077a0


	//   ....[4]....
        /*0100*/ 	.word	0x000084f0


	//   ....[5]....
        /*0104*/ 	.word	0x00009270


	//----- nvinfo : EIATTR_MBARRIER_INSTR_OFFSETS
	.align		4
.L_46:
        /*0108*/ 	.byte	0x04, 0x39
        /*010a*/ 	.short	(.L_48 - .L_47)


	//   ....[0]....
.L_47:
        /*010c*/ 	.word	0x00000620
        /*0110*/ 	.word	0x000000ff
        /*0114*/ 	.word	0x00000000
        /*0118*/ 	.short	0x0100
        /*011a*/ 	.byte	0x04
	.zero		1


	//   ....[1]....
        /*011c*/ 	.word	0x00000630
        /*0120*/ 	.word	0x000000ff
        /*0124*/ 	.word	0x00000050
        /*0128*/ 	.short	0x0100
        /*012a*/ 	.byte	0x04
	.zero		1


	//   ....[2]....
        /*012c*/ 	.word	0x00000640
        /*0130*/ 	.word	0x000000ff
        /*0134*/ 	.word	0x00000008
        /*0138*/ 	.short	0x0100
        /*013a*/ 	.byte	0x04
	.zero		1


	//   ....[3]....
        /*013c*/ 	.word	0x00000650
        /*0140*/ 	.word	0x000000ff
        /*0144*/ 	.word	0x00000058
        /*0148*/ 	.short	0x0100
        /*014a*/ 	.byte	0x04
	.zero		1


	//   ....[4]....
        /*014c*/ 	.word	0x00000660
        /*0150*/ 	.word	0x000000ff
        /*0154*/ 	.word	0x00000010
        /*0158*/ 	.short	0x0100
        /*015a*/ 	.byte	0x04
	.zero		1


	//   ....[5]....
        /*015c*/ 	.word	0x00000670
        /*0160*/ 	.word	0x000000ff
        /*0164*/ 	.word	0x00000060
        /*0168*/ 	.short	0x0100
        /*016a*/ 	.byte	0x04
	.zero		1


	//   ....[6]....
        /*016c*/ 	.word	0x00000680
        /*0170*/ 	.word	0x000000ff
        /*0174*/ 	.word	0x00000018
        /*0178*/ 	.short	0x0100
        /*017a*/ 	.byte	0x04
	.zero		1


	//   ....[7]....
        /*017c*/ 	.word	0x00000690
        /*0180*/ 	.word	0x000000ff
        /*0184*/ 	.word	0x00000068
        /*0188*/ 	.short	0x0100
        /*018a*/ 	.byte	0x04
	.zero		1


	//   ....[8]....
        /*018c*/ 	.word	0x000006a0
        /*0190*/ 	.word	0x000000ff
        /*0194*/ 	.word	0x00000020
        /*0198*/ 	.short	0x0100
        /*019a*/ 	.byte	0x04
	.zero		1


	//   ....[9]....
        /*019c*/ 	.word	0x000006b0
        /*01a0*/ 	.word	0x000000ff
        /*01a4*/ 	.word	0x00000070
        /*01a8*/ 	.short	0x0100
        /*01aa*/ 	.byte	0x04
	.zero		1


	//   ....[10]....
        /*01ac*/ 	.word	0x000006c0
        /*01b0*/ 	.word	0x000000ff
        /*01b4*/ 	.word	0x00000028
        /*01b8*/ 	.short	0x0100
        /*01ba*/ 	.byte	0x04
	.zero		1


	//   ....[11]....
        /*01bc*/ 	.word	0x000006d0
        /*01c0*/ 	.word	0x000000ff
        /*01c4*/ 	.word	0x00000078
        /*01c8*/ 	.short	0x0100
        /*01ca*/ 	.byte	0x04
	.zero		1


	//   ....[12]....
        /*01cc*/ 	.word	0x000006e0
        /*01d0*/ 	.word	0x000000ff
        /*01d4*/ 	.word	0x00000030
        /*01d8*/ 	.short	0x0100
        /*01da*/ 	.byte	0x04
	.zero		1


	//   ....[13]....
        /*01dc*/ 	.word	0x000006f0
        /*01e0*/ 	.word	0x000000ff
        /*01e4*/ 	.word	0x00000080
        /*01e8*/ 	.short	0x0100
        /*01ea*/ 	.byte	0x04
	.zero		1


	//   ....[14]....
        /*01ec*/ 	.word	0x00000700
        /*01f0*/ 	.word	0x000000ff
        /*01f4*/ 	.word	0x00000038
        /*01f8*/ 	.short	0x0100
        /*01fa*/ 	.byte	0x04
	.zero		1


	//   ....[15]....
        /*01fc*/ 	.word	0x00000710
        /*0200*/ 	.word	0x000000ff
        /*0204*/ 	.word	0x00000088
        /*0208*/ 	.short	0x0100
        /*020a*/ 	.byte	0x04
	.zero		1


	//   ....[16]....
        /*020c*/ 	.word	0x00000720
        /*0210*/ 	.word	0x000000ff
        /*0214*/ 	.word	0x00000040
        /*0218*/ 	.short	0x0100
        /*021a*/ 	.byte	0x04
	.zero		1


	//   ....[17]....
        /*021c*/ 	.word	0x00000730
        /*0220*/ 	.word	0x000000ff
        /*0224*/ 	.word	0x00000090
        /*0228*/ 	.short	0x0100
        /*022a*/ 	.byte	0x04
	.zero		1


	//   ....[18]....
        /*022c*/ 	.word	0x00000740
        /*0230*/ 	.word	0x000000ff
        /*0234*/ 	.word	0x00000048
        /*0238*/ 	.short	0x0100
        /*023a*/ 	.byte	0x04
	.zero		1


	//   ....[19]....
        /*023c*/ 	.word	0x00000750
        /*0240*/ 	.word	0x000000ff
        /*0244*/ 	.word	0x00000098
        /*0248*/ 	.short	0x0100
        /*024a*/ 	.byte	0x04
	.zero		1


	//   ....[20]....
        /*024c*/ 	.word	0x00000890
        /*0250*/ 	.word	0x000000ff
        /*0254*/ 	.word	0x000000a0
        /*0258*/ 	.short	0x0100
        /*025a*/ 	.byte	0x04
	.zero		1


	//   ....[21]....
        /*025c*/ 	.word	0x000008a0
        /*0260*/ 	.word	0x000000ff
        /*0264*/ 	.word	0x000000c0
        /*0268*/ 	.short	0x0100
        /*026a*/ 	.byte	0x04
	.zero		1


	//   ....[22]....
        /*026c*/ 	.word	0x000008b0
        /*0270*/ 	.word	0x000000ff
        /*0274*/ 	.word	0x000000a8
        /*0278*/ 	.short	0x0100
        /*027a*/ 	.byte	0x04
	.zero		1


	//   ....[23]....
        /*027c*/ 	.word	0x000008c0
        /*0280*/ 	.word	0x000000ff
        /*0284*/ 	.word	0x000000c8
        /*0288*/ 	.short	0x0100
        /*028a*/ 	.byte	0x04
	.zero		1


	//   ....[24]....
        /*028c*/ 	.word	0x000008d0
        /*0290*/ 	.word	0x000000ff
        /*0294*/ 	.word	0x000000b0
        /*0298*/ 	.short	0x0100
        /*029a*/ 	.byte	0x04
	.zero		1


	//   ....[25]....
        /*029c*/ 	.word	0x000008e0
        /*02a0*/ 	.word	0x000000ff
        /*02a4*/ 	.word	0x000000d0
        /*02a8*/ 	.short	0x0100
        /*02aa*/ 	.byte	0x04
	.zero		1


	//   ....[26]....
        /*02ac*/ 	.word	0x000008f0
        /*02b0*/ 	.word	0x000000ff
        /*02b4*/ 	.word	0x000000b8
        /*02b8*/ 	.short	0x0100
        /*02ba*/ 	.byte	0x04
	.zero		1


	//   ....[27]....
        /*02bc*/ 	.word	0x00000900
        /*02c0*/ 	.word	0x000000ff
        /*02c4*/ 	.word	0x000000d8
        /*02c8*/ 	.short	0x0100
        /*02ca*/ 	.byte	0x04
	.zero		1


	//   ....[28]....
        /*02cc*/ 	.word	0x000009f0
        /*02d0*/ 	.word	0x000000ff
        /*02d4*/ 	.word	0x000000e0
        /*02d8*/ 	.short	0x0100
        /*02da*/ 	.byte	0x06
	.zero		1


	//   ....[29]....
        /*02dc*/ 	.word	0x00000a00
        /*02e0*/ 	.word	0x000000ff
        /*02e4*/ 	.word	0x000000e8
        /*02e8*/ 	.short	0x0100
        /*02ea*/ 	.byte	0x06
	.zero		1


	//   ....[30]....
        /*02ec*/ 	.word	0x00000b40
        /*02f0*/ 	.word	0x000000ff
        /*02f4*/ 	.word	0x000000f0
        /*02f8*/ 	.short	0x0100
        /*02fa*/ 	.byte	0x06
	.zero		1


	//   ....[31]....
        /*02fc*/ 	.word	0x00000b50
        /*0300*/ 	.word	0x000000ff
        /*0304*/ 	.word	0x00000100
        /*0308*/ 	.short	0x0100
        /*030a*/ 	.byte	0x06
	.zero		1


	//   ....[32]....
        /*030c*/ 	.word	0x00000b60
        /*0310*/ 	.word	0x000000ff
        /*0314*/ 	.word	0x000000f8
        /*0318*/ 	.short	0x0100
        /*031a*/ 	.byte	0x06
	.zero		1


	//   ....[33]....
        /*031c*/ 	.word	0x00000b70
        /*0320*/ 	.word	0x000000ff
        /*0324*/ 	.word	0x00000108
        /*0328*/ 	.short	0x0100
        /*032a*/ 	.byte	0x06
	.zero		1


	//   ....[34]....
        /*032c*/ 	.word	0x00000ca0
        /*0330*/ 	.word	0x000000ff
        /*0334*/ 	.word	0x00000110
        /*0338*/ 	.short	0x0100
        /*033a*/ 	.byte	0x04
	.zero		1


	//   ....[35]....
        /*033c*/ 	.word	0x00000cb0
        /*0340*/ 	.word	0x000000ff
        /*0344*/ 	.word	0x00000130
        /*0348*/ 	.short	0x0100
        /*034a*/ 	.byte	0x04
	.zero		1


	//   ....[36]....
        /*034c*/ 	.word	0x00000cc0
        /*0350*/ 	.word	0x000000ff
        /*0354*/ 	.word	0x00000118
        /*0358*/ 	.short	0x0100
        /*035a*/ 	.byte	0x04
	.zero		1


	//   ....[37]....
        /*035c*/ 	.word	0x00000cd0
        /*0360*/ 	.word	0x000000ff
        /*0364*/ 	.word	0x00000138
        /*0368*/ 	.short	0x0100
        /*036a*/ 	.byte	0x04
	.zero		1


	//   ....[38]....
        /*036c*/ 	.word	0x00000ce0
        /*0370*/ 	.word	0x000000ff
        /*0374*/ 	.word	0x00000120
        /*0378*/ 	.short	0x0100
        /*037a*/ 	.byte	0x04
	.zero		1


	//   ....[39]....
        /*037c*/ 	.word	0x00000cf0
        /*0380*/ 	.word	0x000000ff
        /*0384*/ 	.word	0x00000140
        /*0388*/ 	.short	0x0100
        /*038a*/ 	.byte	0x04
	.zero		1


	//   ....[40]....
        /*038c*/ 	.word	0x00000d00
        /*0390*/ 	.word	0x000000ff
        /*0394*/ 	.word	0x00000128
        /*0398*/ 	.short	0x0100
        /*039a*/ 	.byte	0x04
	.zero		1


	//   ....[41]....
        /*039c*/ 	.word	0x00000d10
        /*03a0*/ 	.word	0x000000ff
        /*03a4*/ 	.word	0x00000148
        /*03a8*/ 	.short	0x0100
        /*03aa*/ 	.byte	0x04
	.zero		1


	//   ....[42]....
        /*03ac*/ 	.word	0x00000e00
        /*03b0*/ 	.word	0x000000ff
        /*03b4*/ 	.word	0x00000150
        /*03b8*/ 	.short	0x0100
        /*03ba*/ 	.byte	0x04
	.zero		1


	//   ....[43]....
        /*03bc*/ 	.word	0x00000e10
        /*03c0*/ 	.word	0x000000ff
        /*03c4*/ 	.word	0x00000160
        /*03c8*/ 	.short	0x0100
        /*03ca*/ 	.byte	0x04
	.zero		1


	//   ....[44]....
        /*03cc*/ 	.word	0x00000e20
        /*03d0*/ 	.word	0x000000ff
        /*03d4*/ 	.word	0x00000158
        /*03d8*/ 	.short	0x0100
        /*03da*/ 	.byte	0x04
	.zero		1


	//   ....[45]....
        /*03dc*/ 	.word	0x00000e30
        /*03e0*/ 	.word	0x000000ff
        /*03e4*/ 	.word	0x00000168
        /*03e8*/ 	.short	0x0100
        /*03ea*/ 	.byte	0x04
	.zero		1


	//   ....[46]....
        /*03ec*/ 	.word	0x00001d10
        /*03f0*/ 	.word	0x00000000
        /*03f4*/ 	.word	0x00000160
        /*03f8*/ 	.short	0x010a
        /*03fa*/ 	.byte	0xff
	.zero		1


	//   ....[47]....
        /*03fc*/ 	.word	0x00001d30
        /*0400*/ 	.word	0x00000000
        /*0404*/ 	.word	0x00000150
        /*0408*/ 	.short	0x0101
        /*040a*/ 	.byte	0xff
	.zero		1


	//   ....[48]....
        /*040c*/ 	.word	0x00001df0
        /*0410*/ 	.word	0x000000ff
        /*0414*/ 	.word	0x00000050
        /*0418*/ 	.short	0x010a
        /*041a*/ 	.byte	0x04
	.zero		1


	//   ....[49]....
        /*041c*/ 	.word	0x00001e80
        /*0420*/ 	.word	0x000000ff
        /*0424*/ 	.word	0x00000050
        /*0428*/ 	.short	0x010a
        /*042a*/ 	.byte	0x21
	.zero		1


	//   ....[50]....
        /*042c*/ 	.word	0x00002010
        /*0430*/ 	.word	0x000000ff
        /*0434*/ 	.word	0x00000050
        /*0438*/ 	.short	0x010a
        /*043a*/ 	.byte	0x05
	.zero		1


	//   ....[51]....
        /*043c*/ 	.word	0x00002140
        /*0440*/ 	.word	0x000000ff
        /*0444*/ 	.word	0x000000e8
        /*0448*/ 	.short	0x0101
        /*044a*/ 	.byte	0x15
	.zero		1


	//   ....[52]....
        /*044c*/ 	.word	0x00002160
        /*0450*/ 	.word	0x000000ff
        /*0454*/ 	.word	0x00000050
        /*0458*/ 	.short	0x010a
        /*045a*/ 	.byte	0x04
	.zero		1


	//   ....[53]....
        /*045c*/ 	.word	0x000021e0
        /*0460*/ 	.word	0x000000ff
        /*0464*/ 	.word	0x00000050
        /*0468*/ 	.short	0x010a
        /*046a*/ 	.byte	0x11
	.zero		1


	//   ....[54]....
        /*046c*/ 	.word	0x00002370
        /*0470*/ 	.word	0x000000ff
        /*0474*/ 	.word	0x00000050
        /*0478*/ 	.short	0x010a
        /*047a*/ 	.byte	0x05
	.zero		1


	//   ....[55]....
        /*047c*/ 	.word	0x000024b0
        /*0480*/ 	.word	0x00000003
        /*0484*/ 	.word	0x000000f0
        /*0488*/ 	.short	0x010a
        /*048a*/ 	.byte	0xff
	.zero		1


	//   ....[56]....
        /*048c*/ 	.word	0x00002600
        /*0490*/ 	.word	0x00000000
        /*0494*/ 	.word	0x00000000
        /*0498*/ 	.short	0x0101
        /*049a*/ 	.byte	0xff
	.zero		1


	//   ....[57]....
        /*049c*/ 	.word	0x00002ba0
        /*04a0*/ 	.word	0x000000ff
        /*04a4*/ 	.word	0x00000000
        /*04a8*/ 	.short	0x010a
        /*04aa*/ 	.byte	0x04
	.zero		1


	//   ....[58]....
        /*04ac*/ 	.word	0x00002c30
        /*04b0*/ 	.word	0x000000ff
        /*04b4*/ 	.word	0x00000000
        /*04b8*/ 	.short	0x010a
        /*04ba*/ 	.byte	0x05
	.zero		1


	//   ....[59]....
        /*04bc*/ 	.word	0x00002cc0
        /*04c0*/ 	.word	0x000000ff
        /*04c4*/ 	.word	0x00000000
        /*04c8*/ 	.short	0x010a
        /*04ca*/ 	.byte	0x05
	.zero		1


	//   ....[60]....
        /*04cc*/ 	.word	0x00002d50
        /*04d0*/ 	.word	0x000000ff
        /*04d4*/ 	.word	0x00000000
        /*04d8*/ 	.short	0x010a
        /*04da*/ 	.byte	0x05
	.zero		1


	//   ....[61]....
        /*04dc*/ 	.word	0x00002de0
        /*04e0*/ 	.word	0x000000ff
        /*04e4*/ 	.word	0x00000000
        /*04e8*/ 	.short	0x010a
        /*04ea*/ 	.byte	0x05
	.zero		1


	//   ....[62]....
        /*04ec*/ 	.word	0x00002e70
        /*04f0*/ 	.word	0x000000ff
        /*04f4*/ 	.word	0x00000000
        /*04f8*/ 	.short	0x010a
        /*04fa*/ 	.byte	0x05
	.zero		1


	//   ....[63]....
        /*04fc*/ 	.word	0x00002f00
        /*0500*/ 	.word	0x000000ff
        /*0504*/ 	.word	0x00000000
        /*0508*/ 	.short	0x010a
        /*050a*/ 	.byte	0x05
	.zero		1


	//   ....[64]....
        /*050c*/ 	.word	0x00002f90
        /*0510*/ 	.word	0x000000ff
        /*0514*/ 	.word	0x00000000
        /*0518*/ 	.short	0x010a
        /*051a*/ 	.byte	0x05
	.zero		1


	//   ....[65]....
        /*051c*/ 	.word	0x00003020
        /*0520*/ 	.word	0x000000ff
        /*0524*/ 	.word	0x00000000
        /*0528*/ 	.short	0x010a
        /*052a*/ 	.byte	0x05
	.zero		1


	//   ....[66]....
        /*052c*/ 	.word	0x000030c0
        /*0530*/ 	.word	0x00000000
        /*0534*/ 	.word	0x00000000
        /*0538*/ 	.short	0x010a
        /*053a*/ 	.byte	0xff
	.zero		1


	//   ....[67]....
        /*053c*/ 	.word	0x00003200
        /*0540*/ 	.word	0x00000002
        /*0544*/ 	.word	0x00000150
        /*0548*/ 	.short	0x010a
        /*054a*/ 	.byte	0xff
	.zero		1


	//   ....[68]....
        /*054c*/ 	.word	0x00003260
        /*0550*/ 	.word	0x00000004
        /*0554*/ 	.word	0x00000000
        /*0558*/ 	.short	0x0101
        /*055a*/ 	.byte	0xff
	.zero		1


	//   ....[69]....
        /*055c*/ 	.word	0x00003280
        /*0560*/ 	.word	0x000000ff
        /*0564*/ 	.word	0x00000100
        /*0568*/ 	.short	0x010a
        /*056a*/ 	.byte	0x04
	.zero		1


	//   ....[70]....
        /*056c*/ 	.word	0x000033a0
        /*0570*/ 	.word	0x00000002
        /*0574*/ 	.word	0x000000f0
        /*0578*/ 	.short	0x010a
        /*057a*/ 	.byte	0xff
	.zero		1


	//   ....[71]....
        /*057c*/ 	.word	0x000034b0
        /*0580*/ 	.word	0x00000002
        /*0584*/ 	.word	0x00000000
        /*0588*/ 	.short	0x0101
        /*058a*/ 	.byte	0xff
	.zero		1


	//   ....[72]....
        /*058c*/ 	.word	0x00003540
        /*0590*/ 	.word	0x000000ff
        /*0594*/ 	.word	0x00000100
        /*0598*/ 	.short	0x0106
        /*059a*/ 	.byte	0x04
	.zero		1


	//   ....[73]....
        /*059c*/ 	.word	0x00003560
        /*05a0*/ 	.word	0x000000ff
        /*05a4*/ 	.word	0x00000100
        /*05a8*/ 	.short	0x010a
        /*05aa*/ 	.byte	0x04
	.zero		1


	//   ....[74]....
        /*05ac*/ 	.word	0x000035f0
        /*05b0*/ 	.word	0x000000ff
        /*05b4*/ 	.word	0x00000100
        /*05b8*/ 	.short	0x0106
        /*05ba*/ 	.byte	0x07
	.zero		1


	//   ....[75]....
        /*05bc*/ 	.word	0x00003630
        /*05c0*/ 	.word	0x00000000
        /*05c4*/ 	.word	0x00000100
        /*05c8*/ 	.short	0x010a
        /*05ca*/ 	.byte	0xff
	.zero		1


	//   ....[76]....
        /*05cc*/ 	.word	0x00003b50
        /*05d0*/ 	.word	0x00000000
        /*05d4*/ 	.word	0x000000f0
        /*05d8*/ 	.short	0x010a
        /*05da*/ 	.byte	0xff
	.zero		1


	//   ....[77]....
        /*05dc*/ 	.word	0x00003c50
        /*05e0*/ 	.word	0x00000003
        /*05e4*/ 	.word	0x00000000
        /*05e8*/ 	.short	0x0101
        /*05ea*/ 	.byte	0xff
	.zero		1


	//   ....[78]....
        /*05ec*/ 	.word	0x00003c60
        /*05f0*/ 	.word	0x000000ff
        /*05f4*/ 	.word	0x00000000
        /*05f8*/ 	.short	0x010a
        /*05fa*/ 	.byte	0x04
	.zero		1


	//   ....[79]....
        /*05fc*/ 	.word	0x00003ce0
        /*0600*/ 	.word	0x000000ff
        /*0604*/ 	.word	0x00000130
        /*0608*/ 	.short	0x010a
        /*060a*/ 	.byte	0x17
	.zero		1


	//   ....[80]....
        /*060c*/ 	.word	0x00003dc0
        /*0610*/ 	.word	0x000000ff
        /*0614*/ 	.word	0x00000000
        /*0618*/ 	.short	0x010a
        /*061a*/ 	.byte	0x05
	.zero		1


	//   ....[81]....
        /*061c*/ 	.word	0x00003f00
        /*0620*/ 	.word	0x000000ff
        /*0624*/ 	.word	0x00000000
        /*0628*/ 	.short	0x010a
        /*062a*/ 	.byte	0x04
	.zero		1


	//   ....[82]....
        /*062c*/ 	.word	0x000040f0
        /*0630*/ 	.word	0x000000ff
        /*0634*/ 	.word	0x00000000
        /*0638*/ 	.short	0x010a
        /*063a*/ 	.byte	0x04
	.zero		1


	//   ....[83]....
        /*063c*/ 	.word	0x00004180
        /*0640*/ 	.word	0x000000ff
        /*0644*/ 	.word	0x00000000
        /*0648*/ 	.short	0x010a
        /*064a*/ 	.byte	0x05
	.zero		1


	//   ....[84]....
        /*064c*/ 	.word	0x00004210
        /*0650*/ 	.word	0x000000ff
        /*0654*/ 	.word	0x00000000
        /*0658*/ 	.short	0x010a
        /*065a*/ 	.byte	0x05
	.zero		1


	//   ....[85]....
        /*065c*/ 	.word	0x000042a0
        /*0660*/ 	.word	0x000000ff
        /*0664*/ 	.word	0x00000000
        /*0668*/ 	.short	0x010a
        /*066a*/ 	.byte	0x04
	.zero		1


	//   ....[86]....
        /*066c*/ 	.word	0x000047b0
        /*0670*/ 	.word	0x0000000c
        /*0674*/ 	.word	0x000000f0
        /*0678*/ 	.short	0x010a
        /*067a*/ 	.byte	0xff
	.zero		1


	//   ....[87]....
        /*067c*/ 	.word	0x00004920
        /*0680*/ 	.word	0x00000000
        /*0684*/ 	.word	0x00000000
        /*0688*/ 	.short	0x0101
        /*068a*/ 	.byte	0xff
	.zero		1


	//   ....[88]....
        /*068c*/ 	.word	0x00004db0
        /*0690*/ 	.word	0x000000ff
        /*0694*/ 	.word	0x000000e8
        /*0698*/ 	.short	0x010a
        /*069a*/ 	.byte	0x15
	.zero		1


	//   ....[89]....
        /*069c*/ 	.word	0x00004f30
        /*06a0*/ 	.word	0x000000ff
        /*06a4*/ 	.word	0x000000c0
        /*06a8*/ 	.short	0x010a
        /*06aa*/ 	.byte	0x15
	.zero		1


	//   ....[90]....
        /*06ac*/ 	.word	0x000050a0
        /*06b0*/ 	.word	0x000000ff
        /*06b4*/ 	.word	0x000000a0
        /*06b8*/ 	.short	0x010b
        /*06ba*/ 	.byte	0x15
	.zero		1


	//   ....[91]....
        /*06bc*/ 	.word	0x000050b0
        /*06c0*/ 	.word	0x000000ff
        /*06c4*/ 	.word	0x00000000
        /*06c8*/ 	.short	0x0101
        /*06ca*/ 	.byte	0x28
	.zero		1


	//   ....[92]....
        /*06cc*/ 	.word	0x000050c0
        /*06d0*/ 	.word	0x000000ff
        /*06d4*/ 	.word	0x000000c8
        /*06d8*/ 	.short	0x010a
        /*06da*/ 	.byte	0x15
	.zero		1


	//   ....[93]....
        /*06dc*/ 	.word	0x00005210
        /*06e0*/ 	.word	0x000000ff
        /*06e4*/ 	.word	0x000000a8
        /*06e8*/ 	.short	0x010b
        /*06ea*/ 	.byte	0x15
	.zero		1


	//   ....[94]....
        /*06ec*/ 	.word	0x00005220
        /*06f0*/ 	.word	0x000000ff
        /*06f4*/ 	.word	0x00000000
        /*06f8*/ 	.short	0x0101
        /*06fa*/ 	.byte	0x27
	.zero		1


	//   ....[95]....
        /*06fc*/ 	.word	0x00005230
        /*0700*/ 	.word	0x000000ff
        /*0704*/ 	.word	0x000000d0
        /*0708*/ 	.short	0x010a
        /*070a*/ 	.byte	0x15
	.zero		1


	//   ....[96]....
        /*070c*/ 	.word	0x00005370
        /*0710*/ 	.word	0x000000ff
        /*0714*/ 	.word	0x000000b0
        /*0718*/ 	.short	0x010b
        /*071a*/ 	.byte	0x15
	.zero		1


	//   ....[97]....
        /*071c*/ 	.word	0x00005380
        /*0720*/ 	.word	0x000000ff
        /*0724*/ 	.word	0x00000000
        /*0728*/ 	.short	0x0101
        /*072a*/ 	.byte	0x26
	.zero		1


	//   ....[98]....
        /*072c*/ 	.word	0x00005390
        /*0730*/ 	.word	0x000000ff
        /*0734*/ 	.word	0x000000d8
        /*0738*/ 	.short	0x010a
        /*073a*/ 	.byte	0x15
	.zero		1


	//   ....[99]....
        /*073c*/ 	.word	0x00005570
        /*0740*/ 	.word	0x000000ff
        /*0744*/ 	.word	0x000000b8
        /*0748*/ 	.short	0x010b
        /*074a*/ 	.byte	0x15
	.zero		1


	//   ....[100]....
        /*074c*/ 	.word	0x00005580
        /*0750*/ 	.word	0x000000ff
        /*0754*/ 	.word	0x00000000
        /*0758*/ 	.short	0x0101
        /*075a*/ 	.byte	0x25
	.zero		1


	//   ....[101]....
        /*075c*/ 	.word	0x000055b0
        /*0760*/ 	.word	0x000000ff
        /*0764*/ 	.word	0x000000c0
        /*0768*/ 	.short	0x010a
        /*076a*/ 	.byte	0x15
	.zero		1


	//   ....[102]....
        /*076c*/ 	.word	0x000055d0
        /*0770*/ 	.word	0x000000ff
        /*0774*/ 	.word	0x000000c8
        /*0778*/ 	.short	0x010a
        /*077a*/ 	.byte	0x15
	.zero		1


	//   ....[103]....
        /*077c*/ 	.word	0x000055f0
        /*0780*/ 	.word	0x000000ff
        /*0784*/ 	.word	0x000000d0
        /*0788*/ 	.short	0x010a
        /*078a*/ 	.byte	0x15
	.zero		1


	//   ....[104]....
        /*078c*/ 	.word	0x00005630
        /*0790*/ 	.word	0x00000000
        /*0794*/ 	.word	0x000000d8
        /*0798*/ 	.short	0x010a
        /*079a*/ 	.byte	0xff
	.zero		1


	//   ....[105]....
        /*079c*/ 	.word	0x00005980
        /*07a0*/ 	.word	0x00000003
        /*07a4*/ 	.word	0x000000f0
        /*07a8*/ 	.short	0x010a
        /*07aa*/ 	.byte	0xff
	.zero		1


	//   ....[106]....
        /*07ac*/ 	.word	0x00005b00
        /*07b0*/ 	.word	0x00000000
        /*07b4*/ 	.word	0x00000000
        /*07b8*/ 	.short	0x0101
        /*07ba*/ 	.byte	0xff
	.zero		1


	//   ....[107]....
        /*07bc*/ 	.word	0x00006630
        /*07c0*/ 	.word	0x00000002
        /*07c4*/ 	.word	0x000000a0
        /*07c8*/ 	.short	0x010a
        /*07ca*/ 	.byte	0xff
	.zero		1


	//   ....[108]....
        /*07cc*/ 	.word	0x00006670
        /*07d0*/ 	.word	0x00000047
        /*07d4*/ 	.word	0x00000110
        /*07d8*/ 	.short	0x010a
        /*07da*/ 	.byte	0xff
	.zero		1


	//   ....[109]....
        /*07dc*/ 	.word	0x00006760
        /*07e0*/ 	.word	0x00000002
        /*07e4*/ 	.word	0x000000a0
        /*07e8*/ 	.short	0x010a
        /*07ea*/ 	.byte	0xff
	.zero		1


	//   ....[110]....
        /*07ec*/ 	.word	0x00006870
        /*07f0*/ 	.word	0x00000000
        /*07f4*/ 	.word	0x00000000
        /*07f8*/ 	.short	0x0101
        /*07fa*/ 	.byte	0xff
	.zero		1


	//   ....[111]....
        /*07fc*/ 	.word	0x000068f0
        /*0800*/ 	.word	0x00000047
        /*0804*/ 	.word	0x00000110
        /*0808*/ 	.short	0x010a
        /*080a*/ 	.byte	0xff
	.zero		1


	//   ....[112]....
        /*080c*/ 	.word	0x00007440
        /*0810*/ 	.word	0x00000069
        /*0814*/ 	.word	0x000000a0
        /*0818*/ 	.short	0x010a
        /*081a*/ 	.byte	0xff
	.zero		1


	//   ....[113]....
        /*081c*/ 	.word	0x00007510
        /*0820*/ 	.word	0x00000069
        /*0824*/ 	.word	0x000000a0
        /*0828*/ 	.short	0x010a
        /*082a*/ 	.byte	0xff
	.zero		1


	//   ....[114]....
        /*082c*/ 	.word	0x00007620
        /*0830*/ 	.word	0x00000000
        /*0834*/ 	.word	0x00000000
        /*0838*/ 	.short	0x0101
        /*083a*/ 	.byte	0xff
	.zero		1


	//   ....[115]....
        /*083c*/ 	.word	0x00008190
        /*0840*/ 	.word	0x00000069
        /*0844*/ 	.word	0x000000a0
        /*0848*/ 	.short	0x010a
        /*084a*/ 	.byte	0xff
	.zero		1


	//   ....[116]....
        /*084c*/ 	.word	0x00008260
        /*0850*/ 	.word	0x00000069
        /*0854*/ 	.word	0x000000a0
        /*0858*/ 	.short	0x010a
        /*085a*/ 	.byte	0xff
	.zero		1


	//   ....[117]....
        /*085c*/ 	.word	0x00008370
        /*0860*/ 	.word	0x00000000
        /*0864*/ 	.word	0x00000000
        /*0868*/ 	.short	0x0101
        /*086a*/ 	.byte	0xff
	.zero		1


	//   ....[118]....
        /*086c*/ 	.word	0x00008f10
        /*0870*/ 	.word	0x00000067
        /*0874*/ 	.word	0x000000a0
        /*0878*/ 	.short	0x010a
        /*087a*/ 	.byte	0xff
	.zero		1


	//   ....[119]....
        /*087c*/ 	.word	0x00008fe0
        /*0880*/ 	.word	0x00000067
        /*0884*/ 	.word	0x000000a0
        /*0888*/ 	.short	0x010a
        /*088a*/ 	.byte	0xff
	.zero		1


	//   ....[120]....
        /*088c*/ 	.word	0x000090f0
        /*0890*/ 	.word	0x00000000
        /*0894*/ 	.word	0x00000000
        /*0898*/ 	.short	0x0101
        /*089a*/ 	.byte	0xff
	.zero		1


	//   ....[121]....
        /*089c*/ 	.word	0x00009580
        /*08a0*/ 	.word	0x000000ff
        /*08a4*/ 	.word	0x00000000
        /*08a8*/ 	.short	0x0101
        /*08aa*/ 	.byte	0x04
	.zero		1


	//   ....[122]....
        /*08ac*/ 	.word	0x00009d80
        /*08b0*/ 	.word	0x00000000
        /*08b4*/ 	.word	0x00000160
        /*08b8*/ 	.short	0x010a
        /*08ba*/ 	.byte	0xff
	.zero		1


	//   ....[123]....
        /*08bc*/ 	.word	0x00009de0
        /*08c0*/ 	.word	0x00000000
        /*08c4*/ 	.word	0x00000050
        /*08c8*/ 	.short	0x010a
        /*08ca*/ 	.byte	0xff
	.zero		1


	//   ....[124]....
        /*08cc*/ 	.word	0x00009e40
        /*08d0*/ 	.word	0x00000000
        /*08d4*/ 	.word	0x00000050
        /*08d8*/ 	.short	0x010a
        /*08da*/ 	.byte	0xff
	.zero		1


	//   ....[125]....
        /*08dc*/ 	.word	0x00009e90
        /*08e0*/ 	.word	0x00000003
        /*08e4*/ 	.word	0x000000f0
        /*08e8*/ 	.short	0x010a
        /*08ea*/ 	.byte	0xff
	.zero		1


	//   ....[126]....
        /*08ec*/ 	.word	0x00009ef0
        /*08f0*/ 	.word	0x00000000
        /*08f4*/ 	.word	0x00000000
        /*08f8*/ 	.short	0x010a
        /*08fa*/ 	.byte	0xff
	.zero		1


	//   ....[127]....
        /*08fc*/ 	.word	0x00009f50
        /*0900*/ 	.word	0x00000000
        /*0904*/ 	.word	0x00000000
        /*0908*/ 	.short	0x010a
        /*090a*/ 	.byte	0xff
	.zero		1


	//   ....[128]....
        /*090c*/ 	.word	0x00009fb0
        /*0910*/ 	.word	0x00000000
        /*0914*/ 	.word	0x00000000
        /*0918*/ 	.short	0x010a
        /*091a*/ 	.byte	0xff
	.zero		1


	//   ....[129]....
        /*091c*/ 	.word	0x0000a010
        /*0920*/ 	.word	0x00000000
        /*0924*/ 	.word	0x00000000
        /*0928*/ 	.short	0x010a
        /*092a*/ 	.byte	0xff
	.zero		1


	//   ....[130]....
        /*092c*/ 	.word	0x0000a070
        /*0930*/ 	.word	0x00000000
        /*0934*/ 	.word	0x00000000
        /*0938*/ 	.short	0x010a
        /*093a*/ 	.byte	0xff
	.zero		1


	//   ....[131]....
        /*093c*/ 	.word	0x0000a0d0
        /*0940*/ 	.word	0x00000000
        /*0944*/ 	.word	0x00000000
        /*0948*/ 	.short	0x010a
        /*094a*/ 	.byte	0xff
	.zero		1


	//   ....[132]....
        /*094c*/ 	.word	0x0000a130
        /*0950*/ 	.word	0x00000000
        /*0954*/ 	.word	0x00000000
        /*0958*/ 	.short	0x010a
        /*095a*/ 	.byte	0xff
	.zero		1


	//   ....[133]....
        /*095c*/ 	.word	0x0000a190
        /*0960*/ 	.word	0x00000000
        /*0964*/ 	.word	0x00000000
        /*0968*/ 	.short	0x010a
        /*096a*/ 	.byte	0xff
	.zero		1


	//   ....[134]....
        /*096c*/ 	.word	0x0000a1f0
        /*0970*/ 	.word	0x00000000
        /*0974*/ 	.word	0x00000000
        /*0978*/ 	.short	0x010a
        /*097a*/ 	.byte	0xff
	.zero		1


	//   ....[135]....
        /*097c*/ 	.word	0x0000a240
        /*0980*/ 	.word	0x00000002
        /*0984*/ 	.word	0x00000150
        /*0988*/ 	.short	0x010a
        /*098a*/ 	.byte	0xff
	.zero		1


	//   ....[136]....
        /*098c*/ 	.word	0x0000a2a0
        /*0990*/ 	.word	0x00000002
        /*0994*/ 	.word	0x00000100
        /*0998*/ 	.short	0x010a
        /*099a*/ 	.byte	0xff
	.zero		1


	//   ....[137]....
        /*099c*/ 	.word	0x0000a2f0
        /*09a0*/ 	.word	0x00000002
        /*09a4*/ 	.word	0x000000f0
        /*09a8*/ 	.short	0x010a
        /*09aa*/ 	.byte	0xff
	.zero		1


	//   ....[138]....
        /*09ac*/ 	.word	0x0000a350
        /*09b0*/ 	.word	0x00000000
        /*09b4*/ 	.word	0x00000100
        /*09b8*/ 	.short	0x010a
        /*09ba*/ 	.byte	0xff
	.zero		1


	//   ....[139]....
        /*09bc*/ 	.word	0x0000a3a0
        /*09c0*/ 	.word	0x00000000
        /*09c4*/ 	.word	0x000000f0
        /*09c8*/ 	.short	0x010a
        /*09ca*/ 	.byte	0xff
	.zero		1


	//   ....[140]....
        /*09cc*/ 	.word	0x0000a400
        /*09d0*/ 	.word	0x00000003
        /*09d4*/ 	.word	0x00000130
        /*09d8*/ 	.short	0x010a
        /*09da*/ 	.byte	0xff
	.zero		1


	//   ....[141]....
        /*09dc*/ 	.word	0x0000a460
        /*09e0*/ 	.word	0x00000000
        /*09e4*/ 	.word	0x00000000
        /*09e8*/ 	.short	0x010a
        /*09ea*/ 	.byte	0xff
	.zero		1


	//   ....[142]....
        /*09ec*/ 	.word	0x0000a4c0
        /*09f0*/ 	.word	0x00000000
        /*09f4*/ 	.word	0x00000000
        /*09f8*/ 	.short	0x010a
        /*09fa*/ 	.byte	0xff
	.zero		1


	//   ....[143]....
        /*09fc*/ 	.word	0x0000a520
        /*0a00*/ 	.word	0x00000000
        /*0a04*/ 	.word	0x00000000
        /*0a08*/ 	.short	0x010a
        /*0a0a*/ 	.byte	0xff
	.zero		1


	//   ....[144]....
        /*0a0c*/ 	.word	0x0000a580
        /*0a10*/ 	.word	0x00000000
        /*0a14*/ 	.word	0x00000000
        /*0a18*/ 	.short	0x010a
        /*0a1a*/ 	.byte	0xff
	.zero		1


	//   ....[145]....
        /*0a1c*/ 	.word	0x0000a5e0
        /*0a20*/ 	.word	0x00000000
        /*0a24*/ 	.word	0x00000000
        /*0a28*/ 	.short	0x010a
        /*0a2a*/ 	.byte	0xff
	.zero		1


	//   ....[146]....
        /*0a2c*/ 	.word	0x0000a630
        /*0a30*/ 	.word	0x0000000c
        /*0a34*/ 	.word	0x000000f0
        /*0a38*/ 	.short	0x010a
        /*0a3a*/ 	.byte	0xff
	.zero		1


	//   ....[147]....
        /*0a3c*/ 	.word	0x0000a690
        /*0a40*/ 	.word	0x00000000
        /*0a44*/ 	.word	0x000000e8
        /*0a48*/ 	.short	0x010a
        /*0a4a*/ 	.byte	0xff
	.zero		1


	//   ....[148]....
        /*0a4c*/ 	.word	0x0000a6f0
        /*0a50*/ 	.word	0x00000000
        /*0a54*/ 	.word	0x000000c0
        /*0a58*/ 	.short	0x010a
        /*0a5a*/ 	.byte	0xff
	.zero		1


	//   ....[149]....
        /*0a5c*/ 	.word	0x0000a750
        /*0a60*/ 	.word	0x00000000
        /*0a64*/ 	.word	0x000000c8
        /*0a68*/ 	.short	0x010a
        /*0a6a*/ 	.byte	0xff
	.zero		1


	//   ....[150]....
        /*0a6c*/ 	.word	0x0000a7b0
        /*0a70*/ 	.word	0x00000000
        /*0a74*/ 	.word	0x000000d0
        /*0a78*/ 	.short	0x010a
        /*0a7a*/ 	.byte	0xff
	.zero		1


	//   ....[151]....
        /*0a7c*/ 	.word	0x0000a810
        /*0a80*/ 	.word	0x00000000
        /*0a84*/ 	.word	0x000000d8
        /*0a88*/ 	.short	0x010a
        /*0a8a*/ 	.byte	0xff
	.zero		1


	//   ....[152]....
        /*0a8c*/ 	.word	0x0000a870
        /*0a90*/ 	.word	0x00000000
        /*0a94*/ 	.word	0x000000c0
        /*0a98*/ 	.short	0x010a
        /*0a9a*/ 	.byte	0xff
	.zero		1


	//   ....[153]....
        /*0a9c*/ 	.word	0x0000a8d0
        /*0aa0*/ 	.word	0x00000000
        /*0aa4*/ 	.word	0x000000c8
        /*0aa8*/ 	.short	0x010a
        /*0aaa*/ 	.byte	0xff
	.zero		1


	//   ....[154]....
        /*0aac*/ 	.word	0x0000a930
        /*0ab0*/ 	.word	0x00000000
        /*0ab4*/ 	.word	0x000000d0
        /*0ab8*/ 	.short	0x010a
        /*0aba*/ 	.byte	0xff
	.zero		1


	//   ....[155]....
        /*0abc*/ 	.word	0x0000a980
        /*0ac0*/ 	.word	0x00000003
        /*0ac4*/ 	.word	0x000000f0
        /*0ac8*/ 	.short	0x010a
        /*0aca*/ 	.byte	0xff
	.zero		1


	//   ....[156]....
        /*0acc*/ 	.word	0x0000a9d0
        /*0ad0*/ 	.word	0x00000002
        /*0ad4*/ 	.word	0x000000a0
        /*0ad8*/ 	.short	0x010a
        /*0ada*/ 	.byte	0xff
	.zero		1


	//   ....[157]....
        /*0adc*/ 	.word	0x0000aa20
        /*0ae0*/ 	.word	0x00000047
        /*0ae4*/ 	.word	0x00000110
        /*0ae8*/ 	.short	0x010a
        /*0aea*/ 	.byte	0xff
	.zero		1


	//   ....[158]....
        /*0aec*/ 	.word	0x0000aa70
        /*0af0*/ 	.word	0x00000069
        /*0af4*/ 	.word	0x000000a0
        /*0af8*/ 	.short	0x010a
        /*0afa*/ 	.byte	0xff
	.zero		1


	//   ....[159]....
        /*0afc*/ 	.word	0x0000aac0
        /*0b00*/ 	.word	0x00000069
        /*0b04*/ 	.word	0x000000a0
        /*0b08*/ 	.short	0x010a
        /*0b0a*/ 	.byte	0xff
	.zero		1


	//   ....[160]....
        /*0b0c*/ 	.word	0x0000ab10
        /*0b10*/ 	.word	0x00000067
        /*0b14*/ 	.word	0x000000a0
        /*0b18*/ 	.short	0x010a
        /*0b1a*/ 	.byte	0xff
	.zero		1


	//----- nvinfo : EIATTR_NUM_MBARRIERS
	.align		4
.L_48:
        /*0b1c*/ 	.byte	0x03, 0x38
        /*0b1e*/ 	.short	0x002e


	//----- nvinfo : EIATTR_EXIT_INSTR_OFFSETS
	.align		4
        /*0b20*/ 	.byte	0x04, 0x1c
        /*0b22*/ 	.short	(.L_50 - .L_49)


	//   ....[0]....
.L_49:
        /*0b24*/ 	.word	0x000030f0


	//   ....[1]....
        /*0b28*/ 	.word	0x00003600


	//   ....[2]....
        /*0b2c*/ 	.word	0x00003660


	//   ....[3]....
        /*0b30*/ 	.word	0x00004500


	//   ....[4]....
        /*0b34*/ 	.word	0x00005660


	//   ....[5]....
        /*0b38*/ 	.word	0x000056a0


	//   ....[6]....
        /*0b3c*/ 	.word	0x00009d70


	//----- nvinfo : EIATTR_MAX_THREADS
	.align		4
.L_50:
        /*0b40*/ 	.byte	0x04, 0x05
        /*0b42*/ 	.short	(.L_52 - .L_51)
.L_51:
        /*0b44*/ 	.word	0x00000100
        /*0b48*/ 	.word	0x00000001
        /*0b4c*/ 	.word	0x00000001


	//----- nvinfo : EIATTR_CRS_STACK_SIZE
	.align		4
.L_52:
        /*0b50*/ 	.byte	0x04, 0x1e
        /*0b52*/ 	.short	(.L_54 - .L_53)
.L_53:
        /*0b54*/ 	.word	0x00000000


	//----- nvinfo : EIATTR_CBANK_PARAM_SIZE
	.align		4
.L_54:
        /*0b58*/ 	.byte	0x03, 0x19
        /*0b5a*/ 	.short	0x0800


	//----- nvinfo : EIATTR_PARAM_CBANK
	.align		4
        /*0b5c*/ 	.byte	0x04, 0x0a
        /*0b5e*/ 	.short	(.L_56 - .L_55)
	.align		4
.L_55:
        /*0b60*/ 	.word	index@(.nv.constant0._ZN7cutlass13device_kernelINS_4gemm6kernel13GemmUniversalIN4cute5tupleIJiiiiEEENS1_10collective13CollectiveMmaINS1_35MainloopSm100TmaUmmaWarpSpecializedILi10ELi2ELi4ENS5_IJNS4_1CILi4EEESB_NSA_ILi1EEEEEEEENS5_IJNSA_ILi64EEENSA_ILi256EEESF_EEENS_12float_e5m2_tENS5_IJlSC_lEEESI_SJ_NS4_8TiledMMAINS4_8MMA_AtomIJNS4_10MMA_TraitsINS4_19SM100_MMA_F8F6F4_SSEJSI_SI_fSF_SG_NS4_17integral_constantINS4_4UMMA5MajorELSQ_0EEESR_NSO_INSP_7ScaleInELSS_0EEEST_EEEEEENS4_6LayoutINS5_IJSC_SC_SC_EEENS5_IJNSA_ILi0EEESY_SY_EEEEENS5_IJNS4_10UnderscoreES11_S11_EEEEENS4_23SM90_TMA_LOAD_MULTICASTENS4_14ComposedLayoutINS4_7SwizzleILi2ELi4ELi3EEENS4_18smem_ptr_flag_bitsILi8EEENSW_INS5_IJNSA_ILi8EEESF_EEENS5_IJSF_SC_EEEEEEEvNS4_8identityES14_S1E_vS1F_EENS_8epilogue10collective18CollectiveEpilogueINS1H_23Sm100TmaWarpSpecializedILi4ELi2ELi32ELb0ELb0EEEJSH_NS5_IJNSW_ISF_SC_EES1M_EEESI_SJ_SI_SJ_NS1H_6fusion15FusionCallbacksIS1L_NS1O_17LinearCombinationISI_fSI_fLNS_15FloatRoundStyleE2EEESH_S1N_JEEENS4_5SM1004TMEM4LOAD26SM100_TMEM_LOAD_16dp32b32xENS4_13SM90_TMA_LOADES1E_NS4_39AutoVectorizingCopyWithAssumedAlignmentILi128EEENS4_14SM90_TMA_STOREES1E_S20_S20_EEEvvEEEEvNT_6ParamsE)
        /*0b64*/ 	.short	0x0380
        /*0b66*/ 	.short	0x0800


	//----- nvinfo : EIATTR_SW_WAR
	.align		4
.L_56:
        /*0b68*/ 	.byte	0x04, 0x36
        /*0b6a*/ 	.short	(.L_58 - .L_57)
.L_57:
        /*0b6c*/ 	.word	0x00000008
.L_58:


//--------------------- .nv.callgraph             --------------------------
	.section	.nv.callgraph,"",@"SHT_CUDA_CALLGRAPH"
	.align	4
	.sectionentsize	8
	.align		4
        /*0000*/ 	.word	0x00000000
	.align		4
        /*0004*/ 	.word	0xffffffff
	.align		4
        /*0008*/ 	.word	index@(_ZN7cutlass13device_kernelINS_4gemm6kernel13GemmUniversalIN4cute5tupleIJiiiiEEENS1_10collective13CollectiveMmaINS1_35MainloopSm100TmaUmmaWarpSpecializedILi10ELi2ELi4ENS5_IJNS4_1CILi4EEESB_NSA_ILi1EEEEEEEENS5_IJNSA_ILi64EEENSA_ILi256EEESF_EEENS_12float_e5m2_tENS5_IJlSC_lEEESI_SJ_NS4_8TiledMMAINS4_8MMA_AtomIJNS4_10MMA_TraitsINS4_19SM100_MMA_F8F6F4_SSEJSI_SI_fSF_SG_NS4_17integral_constantINS4_4UMMA5MajorELSQ_0EEESR_NSO_INSP_7ScaleInELSS_0EEEST_EEEEEENS4_6LayoutINS5_IJSC_SC_SC_EEENS5_IJNSA_ILi0EEESY_SY_EEEEENS5_IJNS4_10UnderscoreES11_S11_EEEEENS4_23SM90_TMA_LOAD_MULTICASTENS4_14ComposedLayoutINS4_7SwizzleILi2ELi4ELi3EEENS4_18smem_ptr_flag_bitsILi8EEENSW_INS5_IJNSA_ILi8EEESF_EEENS5_IJSF_SC_EEEEEEEvNS4_8identityES14_S1E_vS1F_EENS_8epilogue10collective18CollectiveEpilogueINS1H_23Sm100TmaWarpSpecializedILi4ELi2ELi32ELb0ELb0EEEJSH_NS5_IJNSW_ISF_SC_EES1M_EEESI_SJ_SI_SJ_NS1H_6fusion15FusionCallbacksIS1L_NS1O_17LinearCombinationISI_fSI_fLNS_15FloatRoundStyleE2EEESH_S1N_JEEENS4_5SM1004TMEM4LOAD26SM100_TMEM_LOAD_16dp32b32xENS4_13SM90_TMA_LOADES1E_NS4_39AutoVectorizingCopyWithAssumedAlignmentILi128EEENS4_14SM90_TMA_STOREES1E_S20_S20_EEEvvEEEEvNT_6ParamsE)
	.align		4
        /*000c*/ 	.word	index@(__assertfail)
	.align		4
        /*0010*/ 	.word	0x00000000
	.align		4
        /*0014*/ 	.word	0xfffffffe
	.align		4
        /*0018*/ 	.word	0x00000000
	.align		4
        /*001c*/ 	.word	0xfffffffd
	.align		4
        /*0020*/ 	.word	0x00000000
	.align		4
        /*0024*/ 	.word	0xfffffffc


//--------------------- .nv.constant4             --------------------------
	.section	.nv.constant4,"a",@progbits
	.align	8
	.align		8
.nv.constant4:
        /*0000*/ 	.dword	__assertfail
	.align		8
        /*0008*/ 	.dword	__unnamed_1
	.align		8
        /*0010*/ 	.dword	__unnamed_2
	.align		8
        /*0018*/ 	.dword	__unnamed_3
	.align		8
        /*0020*/ 	.dword	_ZN40_INTERNAL_540337da_4_k_cu_08c6bc5c_339754cuda3std3__45__cpo5beginE
	.align		8
        /*0028*/ 	.dword	_ZN40_INTERNAL_540337da_4_k_cu_08c6bc5c_339754cuda3std3__45__cpo3endE
	.align		8
        /*0030*/ 	.dword	_ZN40_INTERNAL_540337da_4_k_cu_08c6bc5c_339754cuda3std3__45__cpo6cbeginE
	.align		8
        /*0038*/ 	.dword	_ZN40_INTERNAL_540337da_4_k_cu_08c6bc5c_339754cuda3std3__45__cpo4cendE
	.align		8
        /*0040*/ 	.dword	_ZN40_INTERNAL_540337da_4_k_cu_08c6bc5c_339754cuda3std3__442_GLOBAL__N__540337da_4_k_cu_08c6bc5c_339756ignoreE
	.align		8
        /*0048*/ 	.dword	_ZN40_INTERNAL_540337da_4_k_cu_08c6bc5c_339754cuda3std3__419piecewise_constructE
	.align		8
        /*0050*/ 	.dword	_ZN40_INTERNAL_540337da_4_k_cu_08c6bc5c_339754cuda3std3__48in_placeE
	.align		8
        /*0058*/ 	.dword	_ZN40_INTERNAL_540337da_4_k_cu_08c6bc5c_339754cuda3std6ranges3__45__cpo4swapE
	.align		8
        /*0060*/ 	.dword	_ZN40_INTERNAL_540337da_4_k_cu_08c6bc5c_339754cuda3std6ranges3__45__cpo9iter_moveE
	.align		8
        /*0068*/ 	.dword	_ZN40_INTERNAL_540337da_4_k_cu_08c6bc5c_339754cute7productE
	.align		8
        /*0070*/ 	.dword	_ZN40_INTERNAL_540337da_4_k_cu_08c6bc5c_339754cute1_E
	.align		8
        /*0078*/ 	.dword	$str$25
	.align		8
        /*0080*/ 	.dword	$str$26
	.align		8
        /*0088*/ 	.dword	$str$27
	.align		8
        /*0090*/ 	.dword	$str$28


//--------------------- .text._ZN7cutlass13device_kernelINS_4gemm6kernel13GemmUniversalIN4cute5tupleIJiiiiEEENS1_10collective13CollectiveMmaINS1_35MainloopSm100TmaUmmaWarpSpecializedILi10ELi2ELi4ENS5_IJNS4_1CILi4EEESB_NSA_ILi1EEEEEEEENS5_IJNSA_ILi64EEENSA_ILi256EEESF_EEENS_12float_e5m2_tENS5_IJlSC_lEEESI_SJ_NS4_8TiledMMAINS4_8MMA_AtomIJNS4_10MMA_TraitsINS4_19SM100_MMA_F8F6F4_SSEJSI_SI_fSF_SG_NS4_17integral_constantINS4_4UMMA5MajorELSQ_0EEESR_NSO_INSP_7ScaleInELSS_0EEEST_EEEEEENS4_6LayoutINS5_IJSC_SC_SC_EEENS5_IJNSA_ILi0EEESY_SY_EEEEENS5_IJNS4_10UnderscoreES11_S11_EEEEENS4_23SM90_TMA_LOAD_MULTICASTENS4_14ComposedLayoutINS4_7SwizzleILi2ELi4ELi3EEENS4_18smem_ptr_flag_bitsILi8EEENSW_INS5_IJNSA_ILi8EEESF_EEENS5_IJSF_SC_EEEEEEEvNS4_8identityES14_S1E_vS1F_EENS_8epilogue10collective18CollectiveEpilogueINS1H_23Sm100TmaWarpSpecializedILi4ELi2ELi32ELb0ELb0EEEJSH_NS5_IJNSW_ISF_SC_EES1M_EEESI_SJ_SI_SJ_NS1H_6fusion15FusionCallbacksIS1L_NS1O_17LinearCombinationISI_fSI_fLNS_15FloatRoundStyleE2EEESH_S1N_JEEENS4_5SM1004TMEM4LOAD26SM100_TMEM_LOAD_16dp32b32xENS4_13SM90_TMA_LOADES1E_NS4_39AutoVectorizingCopyWithAssumedAlignmentILi128EEENS4_14SM90_TMA_STOREES1E_S20_S20_EEEvvEEEEvNT_6ParamsE --------------------------
	.section	.text._ZN7cutlass13device_kernelINS_4gemm6kernel13GemmUniversalIN4cute5tupleIJiiiiEEENS1_10collective13CollectiveMmaINS1_35MainloopSm100TmaUmmaWarpSpecializedILi10ELi2ELi4ENS5_IJNS4_1CILi4EEESB_NSA_ILi1EEEEEEEENS5_IJNSA_ILi64EEENSA_ILi256EEESF_EEENS_12float_e5m2_tENS5_IJlSC_lEEESI_SJ_NS4_8TiledMMAINS4_8MMA_AtomIJNS4_10MMA_TraitsINS4_19SM100_MMA_F8F6F4_SSEJSI_SI_fSF_SG_NS4_17integral_constantINS4_4UMMA5MajorELSQ_0EEESR_NSO_INSP_7ScaleInELSS_0EEEST_EEEEEENS4_6LayoutINS5_IJSC_SC_SC_EEENS5_IJNSA_ILi0EEESY_SY_EEEEENS5_IJNS4_10UnderscoreES11_S11_EEEEENS4_23SM90_TMA_LOAD_MULTICASTENS4_14ComposedLayoutINS4_7SwizzleILi2ELi4ELi3EEENS4_18smem_ptr_flag_bitsILi8EEENSW_INS5_IJNSA_ILi8EEESF_EEENS5_IJSF_SC_EEEEEEEvNS4_8identityES14_S1E_vS1F_EENS_8epilogue10collective18CollectiveEpilogueINS1H_23Sm100TmaWarpSpecializedILi4ELi2ELi32ELb0ELb0EEEJSH_NS5_IJNSW_ISF_SC_EES1M_EEESI_SJ_SI_SJ_NS1H_6fusion15FusionCallbacksIS1L_NS1O_17LinearCombinationISI_fSI_fLNS_15FloatRoundStyleE2EEESH_S1N_JEEENS4_5SM1004TMEM4LOAD26SM100_TMEM_LOAD_16dp32b32xENS4_13SM90_TMA_LOADES1E_NS4_39AutoVectorizingCopyWithAssumedAlignmentILi128EEENS4_14SM90_TMA_STOREES1E_S20_S20_EEEvvEEEEvNT_6ParamsE,"ax",@progbits
	.align	128
.text._ZN7cutlass13device_kernelINS_4gemm6kernel13GemmUniversalIN4cute5tupleIJiiiiEEENS1_10collective13CollectiveMmaINS1_35MainloopSm100TmaUmmaWarpSpecializedILi10ELi2ELi4ENS5_IJNS4_1CILi4EEESB_NSA_ILi1EEEEEEEENS5_IJNSA_ILi64EEENSA_ILi256EEESF_EEENS_12float_e5m2_tENS5_IJlSC_lEEESI_SJ_NS4_8TiledMMAINS4_8MMA_AtomIJNS4_10MMA_TraitsINS4_19SM100_MMA_F8F6F4_SSEJSI_SI_fSF_SG_NS4_17integral_constantINS4_4UMMA5MajorELSQ_0EEESR_NSO_INSP_7ScaleInELSS_0EEEST_EEEEEENS4_6LayoutINS5_IJSC_SC_SC_EEENS5_IJNSA_ILi0EEESY_SY_EEEEENS5_IJNS4_10UnderscoreES11_S11_EEEEENS4_23SM90_TMA_LOAD_MULTICASTENS4_14ComposedLayoutINS4_7SwizzleILi2ELi4ELi3EEENS4_18smem_ptr_flag_bitsILi8EEENSW_INS5_IJNSA_ILi8EEESF_EEENS5_IJSF_SC_EEEEEEEvNS4_8identityES14_S1E_vS1F_EENS_8epilogue10collective18CollectiveEpilogueINS1H_23Sm100TmaWarpSpecializedILi4ELi2ELi32ELb0ELb0EEEJSH_NS5_IJNSW_ISF_SC_EES1M_EEESI_SJ_SI_SJ_NS1H_6fusion15FusionCallbacksIS1L_NS1O_17LinearCombinationISI_fSI_fLNS_15FloatRoundStyleE2EEESH_S1N_JEEENS4_5SM1004TMEM4LOAD26SM100_TMEM_LOAD_16dp32b32xENS4_13SM90_TMA_LOADES1E_NS4_39AutoVectorizingCopyWithAssumedAlignmentILi128EEENS4_14SM90_TMA_STOREES1E_S20_S20_EEEvvEEEEvNT_6ParamsE:
        .type           _ZN7cutlass13device_kernelINS_4gemm6kernel13GemmUniversalIN4cute5tupleIJiiiiEEENS1_10collective13CollectiveMmaINS1_35MainloopSm100TmaUmmaWarpSpecializedILi10ELi2ELi4ENS5_IJNS4_1CILi4EEESB_NSA_ILi1EEEEEEEENS5_IJNSA_ILi64EEENSA_ILi256EEESF_EEENS_12float_e5m2_tENS5_IJlSC_lEEESI_SJ_NS4_8TiledMMAINS4_8MMA_AtomIJNS4_10MMA_TraitsINS4_19SM100_MMA_F8F6F4_SSEJSI_SI_fSF_SG_NS4_17integral_constantINS4_4UMMA5MajorELSQ_0EEESR_NSO_INSP_7ScaleInELSS_0EEEST_EEEEEENS4_6LayoutINS5_IJSC_SC_SC_EEENS5_IJNSA_ILi0EEESY_SY_EEEEENS5_IJNS4_10UnderscoreES11_S11_EEEEENS4_23SM90_TMA_LOAD_MULTICASTENS4_14ComposedLayoutINS4_7SwizzleILi2ELi4ELi3EEENS4_18smem_ptr_flag_bitsILi8EEENSW_INS5_IJNSA_ILi8EEESF_EEENS5_IJSF_SC_EEEEEEEvNS4_8identityES14_S1E_vS1F_EENS_8epilogue10collective18CollectiveEpilogueINS1H_23Sm100TmaWarpSpecializedILi4ELi2ELi32ELb0ELb0EEEJSH_NS5_IJNSW_ISF_SC_EES1M_EEESI_SJ_SI_SJ_NS1H_6fusion15FusionCallbacksIS1L_NS1O_17LinearCombinationISI_fSI_fLNS_15FloatRoundStyleE2EEESH_S1N_JEEENS4_5SM1004TMEM4LOAD26SM100_TMEM_LOAD_16dp32b32xENS4_13SM90_TMA_LOADES1E_NS4_39AutoVectorizingCopyWithAssumedAlignmentILi128EEENS4_14SM90_TMA_STOREES1E_S20_S20_EEEvvEEEEvNT_6ParamsE,@function
        .size           _ZN7cutlass13device_kernelINS_4gemm6kernel13GemmUniversalIN4cute5tupleIJiiiiEEENS1_10collective13CollectiveMmaINS1_35MainloopSm100TmaUmmaWarpSpecializedILi10ELi2ELi4ENS5_IJNS4_1CILi4EEESB_NSA_ILi1EEEEEEEENS5_IJNSA_ILi64EEENSA_ILi256EEESF_EEENS_12float_e5m2_tENS5_IJlSC_lEEESI_SJ_NS4_8TiledMMAINS4_8MMA_AtomIJNS4_10MMA_TraitsINS4_19SM100_MMA_F8F6F4_SSEJSI_SI_fSF_SG_NS4_17integral_constantINS4_4UMMA5MajorELSQ_0EEESR_NSO_INSP_7ScaleInELSS_0EEEST_EEEEEENS4_6LayoutINS5_IJSC_SC_SC_EEENS5_IJNSA_ILi0EEESY_SY_EEEEENS5_IJNS4_10UnderscoreES11_S11_EEEEENS4_23SM90_TMA_LOAD_MULTICASTENS4_14ComposedLayoutINS4_7SwizzleILi2ELi4ELi3EEENS4_18smem_ptr_flag_bitsILi8EEENSW_INS5_IJNSA_ILi8EEESF_EEENS5_IJSF_SC_EEEEEEEvNS4_8identityES14_S1E_vS1F_EENS_8epilogue10collective18CollectiveEpilogueINS1H_23Sm100TmaWarpSpecializedILi4ELi2ELi32ELb0ELb0EEEJSH_NS5_IJNSW_ISF_SC_EES1M_EEESI_SJ_SI_SJ_NS1H_6fusion15FusionCallbacksIS1L_NS1O_17LinearCombinationISI_fSI_fLNS_15FloatRoundStyleE2EEESH_S1N_JEEENS4_5SM1004TMEM4LOAD26SM100_TMEM_LOAD_16dp32b32xENS4_13SM90_TMA_LOADES1E_NS4_39AutoVectorizingCopyWithAssumedAlignmentILi128EEENS4_14SM90_TMA_STOREES1E_S20_S20_EEEvvEEEEvNT_6ParamsE,(.L_x_196 - _ZN7cutlass13device_kernelINS_4gemm6kernel13GemmUniversalIN4cute5tupleIJiiiiEEENS1_10collective13CollectiveMmaINS1_35MainloopSm100TmaUmmaWarpSpecializedILi10ELi2ELi4ENS5_IJNS4_1CILi4EEESB_NSA_ILi1EEEEEEEENS5_IJNSA_ILi64EEENSA_ILi256EEESF_EEENS_12float_e5m2_tENS5_IJlSC_lEEESI_SJ_NS4_8TiledMMAINS4_8MMA_AtomIJNS4_10MMA_TraitsINS4_19SM100_MMA_F8F6F4_SSEJSI_SI_fSF_SG_NS4_17integral_constantINS4_4UMMA5MajorELSQ_0EEESR_NSO_INSP_7ScaleInELSS_0EEEST_EEEEEENS4_6LayoutINS5_IJSC_SC_SC_EEENS5_IJNSA_ILi0EEESY_SY_EEEEENS5_IJNS4_10UnderscoreES11_S11_EEEEENS4_23SM90_TMA_LOAD_MULTICASTENS4_14ComposedLayoutINS4_7SwizzleILi2ELi4ELi3EEENS4_18smem_ptr_flag_bitsILi8EEENSW_INS5_IJNSA_ILi8EEESF_EEENS5_IJSF_SC_EEEEEEEvNS4_8identityES14_S1E_vS1F_EENS_8epilogue10collective18CollectiveEpilogueINS1H_23Sm100TmaWarpSpecializedILi4ELi2ELi32ELb0ELb0EEEJSH_NS5_IJNSW_ISF_SC_EES1M_EEESI_SJ_SI_SJ_NS1H_6fusion15FusionCallbacksIS1L_NS1O_17LinearCombinationISI_fSI_fLNS_15FloatRoundStyleE2EEESH_S1N_JEEENS4_5SM1004TMEM4LOAD26SM100_TMEM_LOAD_16dp32b32xENS4_13SM90_TMA_LOADES1E_NS4_39AutoVectorizingCopyWithAssumedAlignmentILi128EEENS4_14SM90_TMA_STOREES1E_S20_S20_EEEvvEEEEvNT_6ParamsE)
        .other          _ZN7cutlass13device_kernelINS_4gemm6kernel13GemmUniversalIN4cute5tupleIJiiiiEEENS1_10collective13CollectiveMmaINS1_35MainloopSm100TmaUmmaWarpSpecializedILi10ELi2ELi4ENS5_IJNS4_1CILi4EEESB_NSA_ILi1EEEEEEEENS5_IJNSA_ILi64EEENSA_ILi256EEESF_EEENS_12float_e5m2_tENS5_IJlSC_lEEESI_SJ_NS4_8TiledMMAINS4_8MMA_AtomIJNS4_10MMA_TraitsINS4_19SM100_MMA_F8F6F4_SSEJSI_SI_fSF_SG_NS4_17integral_constantINS4_4UMMA5MajorELSQ_0EEESR_NSO_INSP_7ScaleInELSS_0EEEST_EEEEEENS4_6LayoutINS5_IJSC_SC_SC_EEENS5_IJNSA_ILi0EEESY_SY_EEEEENS5_IJNS4_10UnderscoreES11_S11_EEEEENS4_23SM90_TMA_LOAD_MULTICASTENS4_14ComposedLayoutINS4_7SwizzleILi2ELi4ELi3EEENS4_18smem_ptr_flag_bitsILi8EEENSW_INS5_IJNSA_ILi8EEESF_EEENS5_IJSF_SC_EEEEEEEvNS4_8identityES14_S1E_vS1F_EENS_8epilogue10collective18CollectiveEpilogueINS1H_23Sm100TmaWarpSpecializedILi4ELi2ELi32ELb0ELb0EEEJSH_NS5_IJNSW_ISF_SC_EES1M_EEESI_SJ_SI_SJ_NS1H_6fusion15FusionCallbacksIS1L_NS1O_17LinearCombinationISI_fSI_fLNS_15FloatRoundStyleE2EEESH_S1N_JEEENS4_5SM1004TMEM4LOAD26SM100_TMEM_LOAD_16dp32b32xENS4_13SM90_TMA_LOADES1E_NS4_39AutoVectorizingCopyWithAssumedAlignmentILi128EEENS4_14SM90_TMA_STOREES1E_S20_S20_EEEvvEEEEvNT_6ParamsE,@"STO_CUDA_ENTRY STV_DEFAULT"
_ZN7cutlass13device_kernelINS_4gemm6kernel13GemmUniversalIN4cute5tupleIJiiiiEEENS1_10collective13CollectiveMmaINS1_35MainloopSm100TmaUmmaWarpSpecializedILi10ELi2ELi4ENS5_IJNS4_1CILi4EEESB_NSA_ILi1EEEEEEEENS5_IJNSA_ILi64EEENSA_ILi256EEESF_EEENS_12float_e5m2_tENS5_IJlSC_lEEESI_SJ_NS4_8TiledMMAINS4_8MMA_AtomIJNS4_10MMA_TraitsINS4_19SM100_MMA_F8F6F4_SSEJSI_SI_fSF_SG_NS4_17integral_constantINS4_4UMMA5MajorELSQ_0EEESR_NSO_INSP_7ScaleInELSS_0EEEST_EEEEEENS4_6LayoutINS5_IJSC_SC_SC_EEENS5_IJNSA_ILi0EEESY_SY_EEEEENS5_IJNS4_10UnderscoreES11_S11_EEEEENS4_23SM90_TMA_LOAD_MULTICASTENS4_14ComposedLayoutINS4_7SwizzleILi2ELi4ELi3EEENS4_18smem_ptr_flag_bitsILi8EEENSW_INS5_IJNSA_ILi8EEESF_EEENS5_IJSF_SC_EEEEEEEvNS4_8identityES14_S1E_vS1F_EENS_8epilogue10collective18CollectiveEpilogueINS1H_23Sm100TmaWarpSpecializedILi4ELi2ELi32ELb0ELb0EEEJSH_NS5_IJNSW_ISF_SC_EES1M_EEESI_SJ_SI_SJ_NS1H_6fusion15FusionCallbacksIS1L_NS1O_17LinearCombinationISI_fSI_fLNS_15FloatRoundStyleE2EEESH_S1N_JEEENS4_5SM1004TMEM4LOAD26SM100_TMEM_LOAD_16dp32b32xENS4_13SM90_TMA_LOADES1E_NS4_39AutoVectorizingCopyWithAssumedAlignmentILi128EEENS4_14SM90_TMA_STOREES1E_S20_S20_EEEvvEEEEvNT_6ParamsE:
[----:B------:R-:W1:Y:S01]  /*0000*/  LDC R1, c[0x0][0x37c] ;  /* 0x0000df00ff017b82 */ /* 0x000e620000000800 */
[----:B------:R-:W2:Y:S01]  /*0010*/  S2R R97, SR_TID.X ;  /* 0x0000000000617919 */ /* 0x000ea20000002100 */
[----:B------:R-:W3:Y:S01]  /*0020*/  LDCU.64 UR8, c[0x0][0x890] ;  /* 0x00011200ff0877ac */ /* 0x000ee20008000a00 */
[----:B------:R-:W-:Y:S02]  /*0030*/  PRMT R89, RZ, 0x7610, R89 ;  /* 0x00007610ff597816 */ /* 0x000fe40000000059 */
[----:B------:R-:W-:Y:S02]  /*0040*/  ELECT P3, URZ, PT ;  /* 0x0000000000ff782f */ /* 0x000fe40003860000 */
[----:B---3--:R-:W-:-:S04]  /*0050*/  ISETP.NE.U32.AND P0, PT, RZ, UR8, PT ;  /* 0x00000008ff007c0c */ /* 0x008fc8000bf05070 */
[----:B------:R-:W-:Y:S02]  /*0060*/  ISETP.NE.AND.EX P1, PT, RZ, UR9, PT, P0 ;  /* 0x00000009ff007c0c */ /* 0x000fe4000bf25300 */
[----:B--2---:R-:W-:-:S05]  /*0070*/  SHF.R.U32.HI R90, RZ, 0x5, R97 ;  /* 0x00000005ff5a7819 */ /* 0x004fca0000011661 */
[----:B------:R-:W2:Y:S02]  /*0080*/  SHFL.IDX PT, R0, R90, RZ, 0x1f ;  /* 0x00001fff5a007589 */ /* 0x000ea400000e0000 */
[----:B--2---:R-:W-:-:S04]  /*0090*/  R2UR UR21, R0 ;  /* 0x00000000001572ca */ /* 0x004fc800000e0000 */
[----:B-1----:R-:W-:Y:S05]  /*00a0*/  @P1 BRA `(.L_x_0) ;  /* 0x0000000000301947 */ /* 0x002fea0003800000 */
[----:B------:R-:W1:Y:S02]  /*00b0*/  LDCU.64 UR4, c[0x0][0x888] ;  /* 0x00011100ff0477ac */ /* 0x000e640008000a00 */
[----:B-1----:R-:W-:-:S04]  /*00c0*/  UISETP.NE.U32.AND UP0, UPT, UR4, URZ, UPT ;  /* 0x000000ff0400728c */ /* 0x002fc8000bf05070 */
[----:B------:R-:W-:-:S09]  /*00d0*/  UISETP.NE.AND.EX UP0, UPT, UR5, URZ, UPT, UP0 ;  /* 0x000000ff0500728c */ /* 0x000fd2000bf05300 */
[----:B------:R-:W-:Y:S05]  /*00e0*/  BRA.U !UP0, `(.L_x_1) ;  /* 0x0000000108147547 */ /* 0x000fea000b800000 */
[----:B------:R-:W1:Y:S01]  /*00f0*/  LDC.64 R2, c[0x0][0x888] ;  /* 0x00022200ff027b82 */ /* 0x000e620000000a00 */
[----:B------:R-:W1:Y:S02]  /*0100*/  LDCU.64 UR4, c[0x0][0x358] ;  /* 0x00006b00ff0477ac */ /* 0x000e640008000a00 */
[----:B-1----:R1:W5:Y:S01]  /*0110*/  LDG.E R41, desc[UR4][R2.64] ;  /* 0x0000000402297981 */ /* 0x002362000c1e1900 */
[----:B------:R-:W-:Y:S01]  /*0120*/  HFMA2 R89, -RZ, RZ, 0, 5.9604644775390625e-08 ;  /* 0x00000001ff597431 */ /* 0x000fe200000001ff */
[----:B------:R-:W-:Y:S05]  /*0130*/  BRA `(.L_x_0) ;  /* 0x00000000000c7947 */ /* 0x000fea0003800000 */
.L_x_1:
[----:B------:R-:W1:Y:S01]  /*0140*/  LDCU UR4, c[0x0][0x880] ;  /* 0x00011000ff0477ac */ /* 0x000e620008000800 */
[----:B------:R-:W-:Y:S01]  /*0150*/  HFMA2 R89, -RZ, RZ, 0, 5.9604644775390625e-08 ;  /* 0x00000001ff597431 */ /* 0x000fe200000001ff */
[----:B-1----:R-:W-:-:S07]  /*0160*/  MOV R41, UR4 ;  /* 0x0000000400297c02 */ /* 0x002fce0008000f00 */
.L_x_0:
[----:B------:R-:W2:Y:S02]  /*0170*/  LDCU.64 UR4, c[0x0][0x8b0] ;  /* 0x00011600ff0477ac */ /* 0x000ea40008000a00 */
[----:B--2---:R-:W-:-:S04]  /*0180*/  UISETP.NE.U32.AND UP0, UPT, UR4, URZ, UPT ;  /* 0x000000ff0400728c */ /* 0x004fc8000bf05070 */
[----:B------:R-:W-:-:S09]  /*0190*/  UISETP.NE.AND.EX UP0, UPT, UR5, URZ, UPT, UP0 ;  /* 0x000000ff0500728c */ /* 0x000fd2000bf05300 */
[----:B------:R-:W-:Y:S05]  /*01a0*/  BRA.U UP0, `(.L_x_2) ;  /* 0x0000000100287547 */ /* 0x000fea000b800000 */
[----:B------:R-:W2:Y:S02]  /*01b0*/  LDCU.64 UR4, c[0x0][0x8a8] ;  /* 0x00011500ff0477ac */ /* 0x000ea40008000a00 */
[----:B--2---:R-:W-:-:S04]  /*01c0*/  UISETP.NE.U32.AND UP0, UPT, UR4, URZ, UPT ;  /* 0x000000ff0400728c */ /* 0x004fc8000bf05070 */
[----:B------:R-:W-:-:S09]  /*01d0*/  UISETP.NE.AND.EX UP0, UPT, UR5, URZ, UPT, UP0 ;  /* 0x000000ff0500728c */ /* 0x000fd2000bf05300 */
[----:B------:R-:W-:Y:S05]  /*01e0*/  BRA.U !UP0, `(.L_x_3) ;  /* 0x0000000108107547 */ /* 0x000fea000b800000 */
[----:B------:R-:W2:Y:S01]  /*01f0*/  LDC.64 R38, c[0x0][0x8a8] ;  /* 0x00022a00ff267b82 */ /* 0x000ea20000000a00 */
[----:B------:R-:W2:Y:S02]  /*0200*/  LDCU.64 UR4, c[0x0][0x358] ;  /* 0x00006b00ff0477ac */ /* 0x000ea40008000a00 */
[----:B--2---:R2:W5:Y:S01]  /*0210*/  LDG.E R38, desc[UR4][R38.64] ;  /* 0x0000000426267981 */ /* 0x004562000c1e1900 */
[----:B------:R-:W-:Y:S05]  /*0220*/  BRA `(.L_x_2) ;  /* 0x0000000000087947 */ /* 0x000fea0003800000 */
.L_x_3:
[----:B------:R-:W2:Y:S02]  /*0230*/  LDCU UR4, c[0x0][0x8a0] ;  /* 0x00011400ff0477ac */ /* 0x000ea40008000800 */
[----:B--2---:R-:W-:Y:S02]  /*0240*/  MOV R38, UR4 ;  /* 0x0000000400267c02 */ /* 0x004fe40008000f00 */
.L_x_2:
[----:B------:R-:W-:Y:S01]  /*0250*/  IMAD.U32 R0, RZ, RZ, UR21 ;  /* 0x00000015ff007e24 */ /* 0x000fe2000f8e00ff */
[----:B------:R-:W-:Y:S04]  /*0260*/  BSSY.RECONVERGENT B0, `(.L_x_4) ;  /* 0x000000c000007945 */ /* 0x000fe80003800200 */
[C---:B------:R-:W-:Y:S02]  /*0270*/  ISETP.NE.OR P2, PT, R0.reuse, 0x1, !P3 ;  /* 0x000000010000780c */ /* 0x040fe40005f45670 */
[----:B------:R-:W-:-:S11]  /*0280*/  ISETP.NE.OR P1, PT, R0, 0x3, !P3 ;  /* 0x000000030000780c */ /* 0x000fd60005f25670 */
[----:B------:R-:W-:Y:S05]  /*0290*/  @P2 BRA `(.L_x_5) ;  /* 0x0000000000202947 */ /* 0x000fea0003800000 */
[----:B------:R-:W3:Y:S02]  /*02a0*/  LDCU.64 UR4, c[0x0][0x348] ;  /* 0x00006900ff0477ac */ /* 0x000ee40008000a00 */
[----:B---3--:R-:W-:Y:S02]  /*02b0*/  UIADD3 UR6, UP1, UPT, UR4, 0x80, URZ ;  /* 0x0000008004067890 */ /* 0x008fe4000ff3e0ff */
[----:B------:R-:W-:Y:S02]  /*02c0*/  UIADD3 UR4, UP0, UPT, UR4, 0x180, URZ ;  /* 0x0000018004047890 */ /* 0x000fe4000ff1e0ff */
[----:B------:R-:W-:Y:S02]  /*02d0*/  UIADD3.X UR7, UPT, UPT, URZ, UR5, URZ, UP1, !UPT ;  /* 0x00000005ff077290 */ /* 0x000fe40008ffe4ff */
[----:B------:R-:W-:-:S07]  /*02e0*/  UIADD3.X UR5, UPT, UPT, URZ, UR5, URZ, UP0, !UPT ;  /* 0x00000005ff057290 */ /* 0x000fce00087fe4ff */
[----:B------:R3:W-:Y:S02]  /*02f0*/  UTMACCTL.PF [UR6] ;  /* 0x00000000060079b9 */ /* 0x0007e40008040000 */
[----:B------:R3:W-:Y:S02]  /*0300*/  UTMACCTL.PF [UR4] ;  /* 0x00000000040079b9 */ /* 0x0007e40008040000 */
[----:B---3--:R-:W-:Y:S01]  /*0310*/  NOP ;  /* 0x0000000000007918 */ /* 0x008fe20000000000 */
.L_x_5:
[----:B------:R-:W-:Y:S05]  /*0320*/  BSYNC.RECONVERGENT B0 ;  /* 0x0000000000007941 */ /* 0x000fea0003800200 */
.L_x_4:
[----:B------:R-:W-:Y:S04]  /*0330*/  BSSY.RECONVERGENT B0, `(.L_x_6) ;  /* 0x000000a000007945 */ /* 0x000fe80003800200 */
        /* <DEDUP_REMOVED lines=9> */
.L_x_7:
[----:B------:R-:W-:Y:S05]  /*03d0*/  BSYNC.RECONVERGENT B0 ;  /* 0x0000000000007941 */ /* 0x000fea0003800200 */
.L_x_6:
[----:B------:R-:W3:Y:S01]  /*03e0*/  LDCU.64 UR4, c[0x0][0x888] ;  /* 0x00011100ff0477ac */ /* 0x000ee20008000a00 */
[----:B------:R-:W-:Y:S01]  /*03f0*/  ISETP.NE.AND.EX P0, PT, RZ, UR9, PT, P0 ;  /* 0x00000009ff007c0c */ /* 0x000fe2000bf05300 */
[----:B------:R-:W-:Y:S01]  /*0400*/  UPLOP3.LUT UP3, UPT, UPT, UPT, UPT, 0x80, 0x8 ;  /* 0x000000000008789c */ /* 0x000fe20003f6f070 */
[----:B---3--:R-:W-:-:S04]  /*0410*/  ISETP.NE.U32.AND P1, PT, RZ, UR4, PT ;  /* 0x00000004ff007c0c */ /* 0x008fc8000bf25070 */
[----:B------:R-:W-:-:S13]  /*0420*/  ISETP.NE.AND.EX P1, PT, RZ, UR5, PT, P1 ;  /* 0x00000005ff007c0c */ /* 0x000fda000bf25310 */
[----:B------:R-:W-:Y:S05]  /*0430*/  @P1 BRA P0, `(.L_x_8) ;  /* 0x0000000000281947 */ /* 0x000fea0000000000 */
[----:B------:R-:W-:Y:S01]  /*0440*/  UISETP.NE.U32.AND UP0, UPT, UR8, URZ, UPT ;  /* 0x000000ff0800728c */ /* 0x000fe2000bf05070 */
[----:B-----5:R-:W-:Y:S01]  /*0450*/  FSETP.NEU.AND P0, PT, R41, RZ, PT ;  /* 0x000000ff2900720b */ /* 0x020fe20003f0d000 */
[----:B------:R-:W-:Y:S02]  /*0460*/  UISETP.NE.U32.AND UP2, UPT, UR4, URZ, UPT ;  /* 0x000000ff0400728c */ /* 0x000fe4000bf45070 */
[----:B------:R-:W-:Y:S02]  /*0470*/  UISETP.NE.AND.EX UP1, UPT, UR9, URZ, UPT, UP0 ;  /* 0x000000ff0900728c */ /* 0x000fe4000bf25300 */
[----:B------:R-:W-:-:S04]  /*0480*/  UISETP.NE.AND.EX UP0, UPT, UR5, URZ, UPT, UP2 ;  /* 0x000000ff0500728c */ /* 0x000fc8000bf05320 */
[----:B------:R-:W-:-:S04]  /*0490*/  USEL UR4, URZ, 0xffffffff, UP0 ;  /* 0xffffffffff047887 */ /* 0x000fc80008000000 */
[----:B------:R-:W-:Y:S01]  /*04a0*/  VOTEU.ANY UP0, P0 ;  /* 0x0000000000ff7886 */ /* 0x000fe20000000100 */
[----:B------:R-:W-:-:S04]  /*04b0*/  @!UP1 USEL UR4, URZ, 0xffffffff, UP0 ;  /* 0xffffffffff049887 */ /* 0x000fc80008000000 */
[----:B------:R-:W-:-:S04]  /*04c0*/  ULOP3.LUT UR4, UR4, 0x1, URZ, 0xc0, !UPT ;  /* 0x0000000104047892 */ /* 0x000fc8000f8ec0ff */
[----:B------:R-:W-:-:S11]  /*04d0*/  UISETP.NE.U32.AND UP3, UPT, UR4, 0x1, UPT ;  /* 0x000000010400788c */ /* 0x000fd6000bf65070 */
.L_x_8:
[----:B-1----:R-:W1:Y:S01]  /*04e0*/  SHFL.IDX PT, R2, R90, RZ, 0x1f ;  /* 0x00001fff5a027589 */ /* 0x002e6200000e0000 */
[----:B------:R-:W-:-:S04]  /*04f0*/  UISETP.NE.AND UP0, UPT, UR21, 0x2, UPT ;  /* 0x000000021500788c */ /* 0x000fc8000bf05270 */
[----:B------:R-:W-:Y:S01]  /*0500*/  USEL UR48, URZ, 0x1, UP0 ;  /* 0x00000001ff307887 */ /* 0x000fe20008000000 */
[----:B-1----:R-:W-:-:S13]  /*0510*/  ISETP.NE.AND P0, PT, R2, RZ, PT ;  /* 0x000000ff0200720c */ /* 0x002fda0003f05270 */
[----:B------:R-:W-:Y:S05]  /*0520*/  @P0 BRA `(.L_x_9) ;  /* 0x0000000000940947 */ /* 0x000fea0003800000 */
[----:B------:R-:W-:Y:S01]  /*0530*/  ELECT P0, URZ, PT ;  /* 0x0000000000ff782f */ /* 0x000fe20003800000 */
[----:B------:R-:W-:-:S12]  /*0540*/  BSSY.RECONVERGENT B0, `(.L_x_9) ;  /* 0x0000023000007945 */ /* 0x000fd80003800200 */
[----:B------:R-:W-:Y:S05]  /*0550*/  @!P0 BRA `(.L_x_10) ;  /* 0x0000000000848947 */ /* 0x000fea0003800000 */
[----:B------:R-:W1:Y:S01]  /*0560*/  S2UR UR4, SR_CgaCtaId ;  /* 0x00000000000479c3 */ /* 0x000e620000008800 */
[----:B------:R-:W-:Y:S01]  /*0570*/  UMOV UR5, 0x400 ;  /* 0x0000040000057882 */ /* 0x000fe20000000000 */
[----:B------:R-:W-:Y:S01]  /*0580*/  UMOV UR8, 0x1 ;  /* 0x0000000100087882 */ /* 0x000fe20000000000 */
[----:B------:R-:W-:Y:S01]  /*0590*/  UMOV UR6, 0x7 ;  /* 0x0000000700067882 */ /* 0x000fe20000000000 */
[----:B------:R-:W-:-:S04]  /*05a0*/  UIADD3 UR8, UPT, UPT, -UR8, 0x100000, URZ ;  /* 0x0010000008087890 */ /* 0x000fc8000fffe1ff */
[----:B------:R-:W-:Y:S02]  /*05b0*/  USHF.L.U32 UR9, UR8, 0xb, URZ ;  /* 0x0000000b08097899 */ /* 0x000fe400080006ff */
[----:B------:R-:W-:Y:S02]  /*05c0*/  USHF.L.U32 UR8, UR8, 0x1, URZ ;  /* 0x0000000108087899 */ /* 0x000fe400080006ff */
[----:B------:R-:W-:-:S04]  /*05d0*/  UIADD3 UR6, UPT, UPT, -UR6, 0x100000, URZ ;  /* 0x0010000006067890 */ /* 0x000fc8000fffe1ff */
[----:B------:R-:W-:Y:S02]  /*05e0*/  USHF.L.U32 UR7, UR6, 0xb, URZ ;  /* 0x0000000b06077899 */ /* 0x000fe400080006ff */
[----:B------:R-:W-:Y:S02]  /*05f0*/  USHF.L.U32 UR6, UR6, 0x1, URZ ;  /* 0x0000000106067899 */ /* 0x000fe400080006ff */
[----:B-1----:R-:W-:Y:S01]  /*0600*/  ULEA UR4, UR4, UR5, 0x18 ;  /* 0x0000000504047291 */ /* 0x002fe2000f8ec0ff */
[----:B------:R-:W1:Y:S11]  /*0610*/  FENCE.VIEW.ASYNC.S ;  /* 0x00000000000073c6 */ /* 0x000e760000000000 */
[----:B-1----:R1:W3:Y:S01]  /*0620*/  SYNCS.EXCH.64 URZ, [UR4], UR8 ;  /* 0x0000000804ff75b2 */ /* 0x0022e20008000100 */
[----:B------:R1:W4:Y:S01]  /*0630*/  SYNCS.EXCH.64 URZ, [UR4+0x50], UR6 ;  /* 0x0000500604ff75b2 */ /* 0x0003220008000100 */
[----:B------:R1:W1:Y:S01]  /*0640*/  SYNCS.EXCH.64 URZ, [UR4+0x8], UR8 ;  /* 0x0000080804ff75b2 */ /* 0x0002620008000100 */
        /* <DEDUP_REMOVED lines=17> */
[----:B------:R-:W-:Y:S01]  /*0760*/  NOP ;  /* 0x0000000000007918 */ /* 0x000fe20000000000 */
.L_x_10:
[----:B-1----:R-:W-:Y:S05]  /*0770*/  BSYNC.RECONVERGENT B0 ;  /* 0x0000000000007941 */ /* 0x002fea0003800200 */
.L_x_9:
[----:B------:R-:W1:Y:S01]  /*0780*/  SHFL.IDX PT, R2, R90, RZ, 0x1f ;  /* 0x00001fff5a027589 */ /* 0x000e6200000e0000 */
[----:B------:R-:W-:Y:S01]  /*0790*/  NOP ;  /* 0x0000000000007918 */ /* 0x000fe20000000000 */
[----:B-1----:R-:W-:-:S13]  /*07a0*/  ISETP.NE.AND P0, PT, R2, 0x1, PT ;  /* 0x000000010200780c */ /* 0x002fda0003f05270 */
[----:B------:R-:W-:Y:S05]  /*07b0*/  @P0 BRA `(.L_x_11) ;  /* 0x0000000000580947 */ /* 0x000fea0003800000 */
        /* <DEDUP_REMOVED lines=9> */
[----:B------:R-:W-:Y:S01]  /*0850*/  USHF.L.U32 UR6, UR6, 0x1, URZ ;  /* 0x0000000106067899 */ /* 0x000fe200080006ff */
[----:B------:R-:W-:Y:S01]  /*0860*/  ELECT P0, URZ, PT ;  /* 0x0000000000ff782f */ /* 0x000fe20003800000 */
[----:B-1----:R-:W-:Y:S01]  /*0870*/  ULEA UR4, UR4, UR5, 0x18 ;  /* 0x0000000504047291 */ /* 0x002fe2000f8ec0ff */
[----:B------:R-:W1:Y:S11]  /*0880*/  FENCE.VIEW.ASYNC.S ;  /* 0x00000000000073c6 */ /* 0x000e760000000000 */
[----:B-1----:R1:W1:Y:S01]  /*0890*/  SYNCS.EXCH.64 URZ, [UR4+0xa0], UR8 ;  /* 0x0000a00804ff75b2 */ /* 0x0022620008000100 */
        /* <DEDUP_REMOVED lines=8> */
.L_x_11:
[----:B------:R-:W2:Y:S01]  /*0920*/  SHFL.IDX PT, R2, R90, RZ, 0x1f ;  /* 0x00001fff5a027589 */ /* 0x000ea200000e0000 */
[----:B------:R-:W-:Y:S01]  /*0930*/  NOP ;  /* 0x0000000000007918 */ /* 0x000fe20000000000 */
[----:B--2---:R-:W-:-:S13]  /*0940*/  ISETP.NE.AND P0, PT, R2, 0x3, PT ;  /* 0x000000030200780c */ /* 0x004fda0003f05270 */
[----:B------:R-:W-:Y:S05]  /*0950*/  @P0 BRA `(.L_x_12) ;  /* 0x0000000000300947 */ /* 0x000fea0003800000 */
[----:B-1----:R-:W1:Y:S01]  /*0960*/  S2UR UR4, SR_CgaCtaId ;  /* 0x00000000000479c3 */ /* 0x002e620000008800 */
[----:B------:R-:W-:Y:S01]  /*0970*/  UMOV UR6, 0x400 ;  /* 0x0000040000067882 */ /* 0x000fe20000000000 */
[----:B------:R-:W-:Y:S01]  /*0980*/  UMOV UR5, 0x20 ;  /* 0x0000002000057882 */ /* 0x000fe20000000000 */
[----:B------:R-:W-:Y:S01]  /*0990*/  ELECT P0, URZ, PT ;  /* 0x0000000000ff782f */ /* 0x000fe20003800000 */
[----:B-1----:R-:W-:Y:S02]  /*09a0*/  ULEA UR6, UR4, UR6, 0x18 ;  /* 0x0000000604067291 */ /* 0x002fe4000f8ec0ff */
[----:B------:R-:W-:-:S04]  /*09b0*/  UIADD3 UR4, UPT, UPT, -UR5, 0x100000, URZ ;  /* 0x0010000005047890 */ /* 0x000fc8000fffe1ff */
[----:B------:R-:W-:Y:S02]  /*09c0*/  USHF.L.U32 UR5, UR4, 0xb, URZ ;  /* 0x0000000b04057899 */ /* 0x000fe400080006ff */
[----:B------:R-:W-:Y:S01]  /*09d0*/  USHF.L.U32 UR4, UR4, 0x1, URZ ;  /* 0x0000000104047899 */ /* 0x000fe200080006ff */
[----:B------:R-:W1:Y:S11]  /*09e0*/  FENCE.VIEW.ASYNC.S ;  /* 0x00000000000073c6 */ /* 0x000e760000000000 */
[----:B-1----:R2:W1:Y:S01]  /*09f0*/  SYNCS.EXCH.64 URZ, [UR6+0xe0], UR4 ;  /* 0x0000e00406ff75b2 */ /* 0x0024620008000100 */
[----:B------:R2:W1:Y:S02]  /*0a00*/  SYNCS.EXCH.64 URZ, [UR6+0xe8], UR4 ;  /* 0x0000e80406ff75b2 */ /* 0x0004640008000100 */
[----:B--2---:R-:W-:Y:S01]  /*0a10*/  NOP ;  /* 0x0000000000007918 */ /* 0x004fe20000000000 */
.L_x_12:
[----:B------:R-:W2:Y:S01]  /*0a20*/  SHFL.IDX PT, R2, R90, RZ, 0x1f ;  /* 0x00001fff5a027589 */ /* 0x000ea200000e0000 */
[----:B------:R-:W-:Y:S01]  /*0a30*/  NOP ;  /* 0x0000000000007918 */ /* 0x000fe20000000000 */
[----:B--2---:R-:W-:-:S13]  /*0a40*/  ISETP.NE.AND P0, PT, R2, 0x4, PT ;  /* 0x000000040200780c */ /* 0x004fda0003f05270 */
[----:B------:R-:W-:Y:S05]  /*0a50*/  @P0 BRA `(.L_x_13) ;  /* 0x00000000004c0947 */ /* 0x000fea0003800000 */
[----:B-1----:R-:W1:Y:S01]  /*0a60*/  S2UR UR6, SR_CgaCtaId ;  /* 0x00000000000679c3 */ /* 0x002e620000008800 */
[----:B------:R-:W-:Y:S01]  /*0a70*/  UMOV UR4, 0xe20 ;  /* 0x00000e2000047882 */ /* 0x000fe20000000000 */
[----:B------:R-:W-:Y:S01]  /*0a80*/  UMOV UR5, 0x400 ;  /* 0x0000040000057882 */ /* 0x000fe20000000000 */
[----:B------:R-:W-:Y:S01]  /*0a90*/  USEL UR4, UR4, 0xc20, UP3 ;  /* 0x00000c2004047887 */ /* 0x000fe20009800000 */
[----:B------:R-:W-:Y:S01]  /*0aa0*/  UMOV UR8, 0x1 ;  /* 0x0000000100087882 */ /* 0x000fe20000000000 */
[----:B------:R-:W-:Y:S01]  /*0ab0*/  ELECT P0, URZ, PT ;  /* 0x0000000000ff782f */ /* 0x000fe20003800000 */
[----:B------:R-:W-:-:S04]  /*0ac0*/  UIADD3 UR8, UPT, UPT, -UR8, 0x100000, URZ ;  /* 0x0010000008087890 */ /* 0x000fc8000fffe1ff */
[----:B------:R-:W-:Y:S02]  /*0ad0*/  USHF.L.U32 UR9, UR8, 0xb, URZ ;  /* 0x0000000b08097899 */ /* 0x000fe400080006ff */
[----:B------:R-:W-:Y:S02]  /*0ae0*/  USHF.L.U32 UR8, UR8, 0x1, URZ ;  /* 0x0000000108087899 */ /* 0x000fe400080006ff */
[----:B-1----:R-:W-:Y:S02]  /*0af0*/  ULEA UR6, UR6, UR5, 0x18 ;  /* 0x0000000506067291 */ /* 0x002fe4000f8ec0ff */
[----:B------:R-:W-:-:S04]  /*0b00*/  UIADD3 UR4, UPT, UPT, -UR4, 0x100000, URZ ;  /* 0x0010000004047890 */ /* 0x000fc8000fffe1ff */
[----:B------:R-:W-:Y:S02]  /*0b10*/  USHF.L.U32 UR5, UR4, 0xb, URZ ;  /* 0x0000000b04057899 */ /* 0x000fe400080006ff */
[----:B------:R-:W-:Y:S01]  /*0b20*/  USHF.L.U32 UR4, UR4, 0x1, URZ ;  /* 0x0000000104047899 */ /* 0x000fe200080006ff */
[----:B------:R-:W1:Y:S03]  /*0b30*/  FENCE.VIEW.ASYNC.S ;  /* 0x00000000000073c6 */ /* 0x000e660000000000 */
[----:B-1----:R2:W1:Y:S08]  /*0b40*/  SYNCS.EXCH.64 URZ, [UR6+0xf0], UR8 ;  /* 0x0000f00806ff75b2 */ /* 0x0024700008000100 */
[----:B------:R2:W1:Y:S01]  /*0b50*/  SYNCS.EXCH.64 URZ, [UR6+0x100], UR4 ;  /* 0x0001000406ff75b2 */ /* 0x0004620008000100 */
[----:B------:R2:W1:Y:S01]  /*0b60*/  SYNCS.EXCH.64 URZ, [UR6+0xf8], UR8 ;  /* 0x0000f80806ff75b2 */ /* 0x0004620008000100 */
[----:B------:R2:W1:Y:S02]  /*0b70*/  SYNCS.EXCH.64 URZ, [UR6+0x108], UR4 ;  /* 0x0001080406ff75b2 */ /* 0x0004640008000100 */
[----:B--2---:R-:W-:Y:S01]  /*0b80*/  NOP ;  /* 0x0000000000007918 */ /* 0x004fe20000000000 */
.L_x_13:
[----:B------:R-:W2:Y:S01]  /*0b90*/  SHFL.IDX PT, R2, R90, RZ, 0x1f ;  /* 0x00001fff5a027589 */ /* 0x000ea200000e0000 */
[----:B------:R-:W-:Y:S01]  /*0ba0*/  NOP ;  /* 0x0000000000007918 */ /* 0x000fe20000000000 */
[----:B--2---:R-:W-:-:S13]  /*0bb0*/  ISETP.NE.AND P0, PT, R2, 0x5, PT ;  /* 0x000000050200780c */ /* 0x004fda0003f05270 */
[----:B------:R-:W-:Y:S05]  /*0bc0*/  @P0 BRA `(.L_x_14) ;  /* 0x0000000000580947 */ /* 0x000fea0003800000 */
[----:B-1----:R-:W1:Y:S01]  /*0bd0*/  S2UR UR4, SR_CgaCtaId ;  /* 0x00000000000479c3 */ /* 0x002e620000008800 */
        /* <DEDUP_REMOVED lines=19> */
[----:B------:R2:W1:Y:S02]  /*0d10*/  SYNCS.EXCH.64 URZ, [UR4+0x148], UR6 ;  /* 0x0001480604ff75b2 */ /* 0x0004640008000100 */
[----:B--2---:R-:W-:Y:S01]  /*0d20*/  NOP ;  /* 0x0000000000007918 */ /* 0x004fe20000000000 */
.L_x_14:
[----:B------:R-:W2:Y:S01]  /*0d30*/  SHFL.IDX PT, R2, R90, RZ, 0x1f ;  /* 0x00001fff5a027589 */ /* 0x000ea200000e0000 */
[----:B------:R-:W-:Y:S01]  /*0d40*/  NOP ;  /* 0x0000000000007918 */ /* 0x000fe20000000000 */
[----:B--2---:R-:W-:-:S13]  /*0d50*/  ISETP.NE.AND P0, PT, R2, 0x3, PT ;  /* 0x000000030200780c */ /* 0x004fda0003f05270 */
[----:B------:R-:W-:Y:S05]  /*0d60*/  @P0 BRA `(.L_x_15) ;  /* 0x0000000000380947 */ /* 0x000fea0003800000 */
[----:B------:R-:W2:Y:S01]  /*0d70*/  S2UR UR5, SR_CgaCtaId ;  /* 0x00000000000579c3 */ /* 0x000ea20000008800 */
[----:B-1----:R-:W-:Y:S01]  /*0d80*/  UMOV UR4, 0x400 ;  /* 0x0000040000047882 */ /* 0x002fe20000000000 */
[----:B------:R-:W-:Y:S01]  /*0d90*/  UMOV UR6, 0x20 ;  /* 0x0000002000067882 */ /* 0x000fe20000000000 */
[----:B------:R-:W-:Y:S01]  /*0da0*/  ELECT P0, URZ, PT ;  /* 0x0000000000ff782f */ /* 0x000fe20003800000 */
[----:B------:R-:W-:-:S04]  /*0db0*/  UIADD3 UR6, UPT, UPT, -UR6, 0x100000, URZ ;  /* 0x0010000006067890 */ /* 0x000fc8000fffe1ff */
[----:B------:R-:W-:Y:S02]  /*0dc0*/  USHF.L.U32 UR7, UR6, 0xb, URZ ;  /* 0x0000000b06077899 */ /* 0x000fe400080006ff */
[----:B------:R-:W-:Y:S02]  /*0dd0*/  USHF.L.U32 UR6, UR6, 0x1, URZ ;  /* 0x0000000106067899 */ /* 0x000fe400080006ff */
[----:B--2---:R-:W-:Y:S01]  /*0de0*/  ULEA UR4, UR5, UR4, 0x18 ;  /* 0x0000000405047291 */ /* 0x004fe2000f8ec0ff */
[----:B------:R-:W1:Y:S11]  /*0df0*/  FENCE.VIEW.ASYNC.S ;  /* 0x00000000000073c6 */ /* 0x000e760000000000 */
[----:B-1----:R2:W1:Y:S01]  /*0e00*/  SYNCS.EXCH.64 URZ, [UR4+0x150], UR6 ;  /* 0x0001500604ff75b2 */ /* 0x0024620008000100 */
[----:B------:R2:W1:Y:S01]  /*0e10*/  SYNCS.EXCH.64 URZ, [UR4+0x160], UR6 ;  /* 0x0001600604ff75b2 */ /* 0x0004620008000100 */
[----:B------:R2:W1:Y:S01]  /*0e20*/  SYNCS.EXCH.64 URZ, [UR4+0x158], UR6 ;  /* 0x0001580604ff75b2 */ /* 0x0004620008000100 */
[----:B------:R2:W1:Y:S02]  /*0e30*/  SYNCS.EXCH.64 URZ, [UR4+0x168], UR6 ;  /* 0x0001680604ff75b2 */ /* 0x0004640008000100 */
[----:B--2---:R-:W-:Y:S01]  /*0e40*/  NOP ;  /* 0x0000000000007918 */ /* 0x004fe20000000000 */
.L_x_15:
[----:B------:R-:W2:Y:S01]  /*0e50*/  LDCU UR33, c[0x0][0x36c] ;  /* 0x00006d80ff2177ac */ /* 0x000ea20008000800 */
[----:B------:R-:W-:Y:S01]  /*0e60*/  ISETP.NE.OR P3, PT, R0, 0x2, !P3 ;  /* 0x000000020000780c */ /* 0x000fe20005f65670 */
[----:B------:R-:W-:Y:S01]  /*0e70*/  NOP ;  /* 0x0000000000007918 */ /* 0x000fe20000000000 */
[----:B------:R-:W-:Y:S01]  /*0e80*/  LOP3.LUT R0, R97, 0x1f, RZ, 0xc0, !PT ;  /* 0x0000001f61007812 */ /* 0x000fe200078ec0ff */
[----:B------:R-:W-:Y:S02]  /*0e90*/  UISETP.NE.AND UP4, UPT, UR21, URZ, UPT ;  /* 0x000000ff1500728c */ /* 0x000fe4000bf85270 */
[----:B--2---:R-:W-:-:S09]  /*0ea0*/  UISETP.EQ.U32.AND UP0, UPT, UR33, 0x1, UPT ;  /* 0x000000012100788c */ /* 0x004fd2000bf02070 */
[----:B------:R-:W-:Y:S05]  /*0eb0*/  BRA.U !UP0, `(.L_x_16) ;  /* 0x0000000108087547 */ /* 0x000fea000b800000 */
[----:B-1-34-:R-:W-:Y:S01]  /*0ec0*/  UCGABAR_ARV ;  /* 0x00000000000079c7 */ /* 0x01afe20008000000 */
[----:B------:R-:W-:Y:S05]  /*0ed0*/  BRA `(.L_x_17) ;  /* 0x0000000000047947 */ /* 0x000fea0003800000 */
.L_x_16:
[----:B-1-34-:R-:W-:Y:S01]  /*0ee0*/  NOP ;  /* 0x0000000000007918 */ /* 0x01afe20000000000 */
.L_x_17:
[----:B------:R-:W1:Y:S01]  /*0ef0*/  S2UR UR8, SR_CTAID.X ;  /* 0x00000000000879c3 */ /* 0x000e620000002500 */
[----:B------:R-:W-:-:S05]  /*0f00*/  CS2R.32 R3, SR_CgaSize ;  /* 0x0000000000037805 */ /* 0x000fca0000008a00 */
[----:B------:R-:W-:-:S05]  /*0f10*/  IMAD R3, R3, -0xa0, RZ ;  /* 0xffffff6003037824 */ /* 0x000fca00078e02ff */
[----:B------:R-:W-:-:S14]  /*0f20*/  R2UR UR4, R3 ;  /* 0x00000000030472ca */ /* 0x000fdc00000e0000 */
[----:B------:R-:W2:Y:S01]  /*0f30*/  LDCU UR4, c[0x0][UR4+0x2b0] ;  /* 0x00005600040477ac */ /* 0x000ea20008000800 */
[----:B------:R-:W-:-:S05]  /*0f40*/  CS2R.32 R3, SR_CgaSize ;  /* 0x0000000000037805 */ /* 0x000fca0000008a00 */
[----:B------:R-:W-:-:S05]  /*0f50*/  IMAD R3, R3, -0xa0, RZ ;  /* 0xffffff6003037824 */ /* 0x000fca00078e02ff */
[----:B------:R-:W-:-:S14]  /*0f60*/  R2UR UR5, R3 ;  /* 0x00000000030572ca */ /* 0x000fdc00000e0000 */
[----:B------:R-:W3:Y:S01]  /*0f70*/  LDCU UR5, c[0x0][UR5+0x2b4] ;  /* 0x00005680050577ac */ /* 0x000ee20008000800 */
[----:B------:R-:W4:Y:S01]  /*0f80*/  S2UR UR9, SR_CTAID.Y ;  /* 0x00000000000979c3 */ /* 0x000f220000002600 */
[----:B------:R-:W-:-:S05]  /*0f90*/  CS2R.32 R3, SR_CgaSize ;  /* 0x0000000000037805 */ /* 0x000fca0000008a00 */
[----:B------:R-:W-:-:S05]  /*0fa0*/  IMAD R3, R3, -0xa0, RZ ;  /* 0xffffff6003037824 */ /* 0x000fca00078e02ff */
[----:B------:R-:W-:-:S14]  /*0fb0*/  R2UR UR59, R3 ;  /* 0x00000000033b72ca */ /* 0x000fdc00000e0000 */
[----:B------:R-:W3:Y:S01]  /*0fc0*/  LDCU UR59, c[0x0][UR59+0x2a0] ;  /* 0x000054003b3b77ac */ /* 0x000ee20008000800 */
[----:B------:R-:W3:Y:S01]  /*0fd0*/  LDCU UR28, c[0x0][0xb24] ;  /* 0x00016480ff1c77ac */ /* 0x000ee20008000800 */
[----:B------:R-:W3:Y:S01]  /*0fe0*/  S2UR UR6, SR_CgaCtaId ;  /* 0x00000000000679c3 */ /* 0x000ee20000008800 */
[----:B------:R-:W-:-:S05]  /*0ff0*/  CS2R.32 R3, SR_CgaSize ;  /* 0x0000000000037805 */ /* 0x000fca0000008a00 */
[----:B------:R-:W-:-:S05]  /*1000*/  IMAD R3, R3, -0xa0, RZ ;  /* 0xffffff6003037824 */ /* 0x000fca00078e02ff */
[----:B------:R-:W-:-:S14]  /*1010*/  R2UR UR62, R3 ;  /* 0x00000000033e72ca */ /* 0x000fdc00000e0000 */
[----:B------:R-:W3:Y:S01]  /*1020*/  LDCU UR62, c[0x0][UR62+0x2a4] ;  /* 0x000054803e3e77ac */ /* 0x000ee20008000800 */
[----:B------:R-:W-:Y:S01]  /*1030*/  UMOV UR27, 0x1111 ;  /* 0x00001111001b7882 */ /* 0x000fe20000000000 */
[----:B------:R-:W-:Y:S01]  /*1040*/  UMOV UR26, 0xf ;  /* 0x0000000f001a7882 */ /* 0x000fe20000000000 */
[----:B------:R-:W3:Y:S01]  /*1050*/  LDCU UR42, c[0x0][0xb24] ;  /* 0x00016480ff2a77ac */ /* 0x000ee20008000800 */
[----:B-1----:R-:W-:Y:S01]  /*1060*/  I2FP.F32.U32 R3, UR8 ;  /* 0x0000000800037c45 */ /* 0x002fe20008201000 */
[----:B------:R-:W1:Y:S01]  /*1070*/  S2UR UR36, SR_CTAID.Z ;  /* 0x00000000002479c3 */ /* 0x000e620000002700 */
[----:B------:R-:W1:Y:S03]  /*1080*/  LDCU UR29, c[0x0][0xb30] ;  /* 0x00016600ff1d77ac */ /* 0x000e660008000800 */
[----:B--2---:R-:W-:Y:S01]  /*1090*/  FMUL R3, R3, UR4 ;  /* 0x0000000403037c20 */ /* 0x004fe20008400000 */
[----:B------:R-:W-:Y:S01]  /*10a0*/  UISETP.NE.AND UP6, UPT, UR21, 0x2, UPT ;  /* 0x000000021500788c */ /* 0x000fe2000bfc5270 */
[----:B----4-:R-:W-:Y:S01]  /*10b0*/  I2FP.F32.U32 R2, UR9 ;  /* 0x0000000900027c45 */ /* 0x010fe20008201000 */
[----:B---3--:R-:W-:-:S03]  /*10c0*/  UISETP.GE.AND UP5, UPT, UR28, 0x1, UPT ;  /* 0x000000011c00788c */ /* 0x008fc6000bfa6270 */
[----:B------:R-:W2:Y:S01]  /*10d0*/  F2I.U32.TRUNC.NTZ R3, R3 ;  /* 0x0000000300037305 */ /* 0x000ea2000020f000 */
[----:B------:R-:W-:Y:S01]  /*10e0*/  UMOV UR16, UR8 ;  /* 0x0000000800107c82 */ /* 0x000fe20008000000 */
[----:B------:R-:W-:Y:S01]  /*10f0*/  FMUL R2, R2, UR5 ;  /* 0x0000000502027c20 */ /* 0x000fe20008400000 */
[----:B------:R-:W-:Y:S01]  /*1100*/  UMOV UR20, UR9 ;  /* 0x0000000900147c82 */ /* 0x000fe20008000000 */
[----:B------:R-:W-:Y:S02]  /*1110*/  ULOP3.LUT UR50, UR6, 0x3, URZ, 0xc0, !UPT ;  /* 0x0000000306327892 */ /* 0x000fe4000f8ec0ff */
[----:B------:R-:W-:Y:S02]  /*1120*/  ULOP3.LUT UR4, UR6, 0xc, URZ, 0xc0, !UPT ;  /* 0x0000000c06047892 */ /* 0x000fe4000f8ec0ff */
[----:B------:R-:W3:Y:S01]  /*1130*/  F2I.U32.TRUNC.NTZ R2, R2 ;  /* 0x0000000200027305 */ /* 0x000ee2000020f000 */
[----:B------:R-:W-:Y:S02]  /*1140*/  USHF.R.U32.HI UR32, URZ, 0x2, UR6 ;  /* 0x00000002ff207899 */ /* 0x000fe40008011606 */
[----:B------:R-:W-:-:S02]  /*1150*/  USHF.L.U32 UR31, UR6, 0x8, URZ ;  /* 0x00000008061f7899 */ /* 0x000fc400080006ff */
[----:B------:R-:W-:Y:S02]  /*1160*/  USHF.L.U32 UR30, UR6, 0xc, URZ ;  /* 0x0000000c061e7899 */ /* 0x000fe400080006ff */
[----:B------:R-:W-:Y:S01]  /*1170*/  UISETP.GT.U32.AND UP1, UPT, UR50, 0xffff, UPT ;  /* 0x0000ffff3200788c */ /* 0x000fe2000bf24070 */
[----:B--2---:R-:W-:Y:S01]  /*1180*/  R2UR UR7, R3 ;  /* 0x00000000030772ca */ /* 0x004fe200000e0000 */
[----:B------:R-:W-:Y:S02]  /*1190*/  UISETP.GT.U32.AND UP0, UPT, UR4, 0xffff, UPT ;  /* 0x0000ffff0400788c */ /* 0x000fe4000bf04070 */
[----:B------:R-:W-:Y:S02]  /*11a0*/  USEL UR5, UR50, 0xffff, !UP1 ;  /* 0x0000ffff32057887 */ /* 0x000fe4000c800000 */
[----:B------:R-:W-:Y:S01]  /*11b0*/  USEL UR4, UR4, 0xffff, !UP0 ;  /* 0x0000ffff04047887 */ /* 0x000fe2000c000000 */
[----:B---3--:R-:W-:Y:S01]  /*11c0*/  R2UR UR6, R2 ;  /* 0x00000000020672ca */ /* 0x008fe200000e0000 */
[----:B------:R-:W-:Y:S01]  /*11d0*/  ULOP3.LUT UR5, UR5, 0xffff, URZ, 0xc0, !UPT ;  /* 0x0000ffff05057892 */ /* 0x000fe2000f8ec0ff */
[----:B------:R-:W-:Y:S01]  /*11e0*/  PRMT R2, RZ, 0x7610, R2 ;  /* 0x00007610ff027816 */ /* 0x000fe20000000002 */
[----:B------:R-:W-:-:S02]  /*11f0*/  ULOP3.LUT UR4, UR4, 0xffff, URZ, 0xc0, !UPT ;  /* 0x0000ffff04047892 */ /* 0x000fc4000f8ec0ff */
[----:B------:R-:W-:Y:S02]  /*1200*/  USHF.L.U32 UR27, UR27, UR5, URZ ;  /* 0x000000051b1b7299 */ /* 0x000fe400080006ff */
[----:B------:R-:W-:Y:S02]  /*1210*/  USHF.L.U32 UR26, UR26, UR4, URZ ;  /* 0x000000041a1a7299 */ /* 0x000fe400080006ff */
[----:B------:R-:W-:Y:S02]  /*1220*/  UIADD3 UR5, UPT, UPT, -UR7, URZ, URZ ;  /* 0x000000ff07057290 */ /* 0x000fe4000fffe1ff */
[----:B------:R-:W-:Y:S02]  /*1230*/  ULOP3.LUT UR31, UR31, 0xc00, URZ, 0xc0, !UPT ;  /* 0x00000c001f1f7892 */ /* 0x000fe4000f8ec0ff */
[----:B------:R-:W-:Y:S02]  /*1240*/  UIADD3 UR4, UPT, UPT, -UR6, URZ, URZ ;  /* 0x000000ff06047290 */ /* 0x000fe4000fffe1ff */
[----:B------:R-:W-:-:S02]  /*1250*/  ULOP3.LUT UR30, UR30, 0x3000, URZ, 0xc0, !UPT ;  /* 0x000030001e1e7892 */ /* 0x000fc4000f8ec0ff */
[----:B------:R-:W-:Y:S02]  /*1260*/  UIMAD UR59, UR59, UR5, UR8 ;  /* 0x000000053b3b72a4 */ /* 0x000fe4000f8e0208 */
[----:B------:R-:W-:Y:S01]  /*1270*/  UIMAD UR62, UR62, UR4, UR9 ;  /* 0x000000043e3e72a4 */ /* 0x000fe2000f8e0209 */
[----:B-1----:R-:W-:Y:S11]  /*1280*/  BRA.U UP4, `(.L_x_18) ;  /* 0x0000000104c47547 */ /* 0x002ff6000b800000 */
[----:B------:R-:W-:Y:S02]  /*1290*/  UISETP.NE.AND UP0, UPT, UR62, URZ, UPT ;  /* 0x000000ff3e00728c */ /* 0x000fe4000bf05270 */
[----:B------:R-:W-:Y:S02]  /*12a0*/  UISETP.NE.AND UP2, UPT, UR62, 0x1, UPT ;  /* 0x000000013e00788c */ /* 0x000fe4000bf45270 */
[----:B------:R-:W-:Y:S02]  /*12b0*/  UISETP.NE.AND UP1, UPT, UR59, URZ, UP0 ;  /* 0x000000ff3b00728c */ /* 0x000fe40008725270 */
[----:B------:R-:W-:Y:S02]  /*12c0*/  USEL UR6, URZ, 0x2, UP0 ;  /* 0x00000002ff067887 */ /* 0x000fe40008000000 */
[----:B------:R-:W-:Y:S02]  /*12d0*/  USEL UR9, URZ, 0x1, UP1 ;  /* 0x00000001ff097887 */ /* 0x000fe40008800000 */
[----:B------:R-:W-:-:S02]  /*12e0*/  UISETP.NE.AND UP1, UPT, UR62, 0x2, UPT ;  /* 0x000000023e00788c */ /* 0x000fc4000bf25270 */
[----:B------:R-:W-:Y:S02]  /*12f0*/  USEL UR12, URZ, 0x4, UP0 ;  /* 0x00000004ff0c7887 */ /* 0x000fe40008000000 */
[----:B------:R-:W-:Y:S02]  /*1300*/  USEL UR17, URZ, 0x8, UP0 ;  /* 0x00000008ff117887 */ /* 0x000fe40008000000 */
[----:B------:R-:W-:Y:S02]  /*1310*/  UISETP.NE.AND UP0, UPT, UR62, 0x3, UPT ;  /* 0x000000033e00788c */ /* 0x000fe4000bf05270 */
[----:B------:R-:W-:Y:S02]  /*1320*/  USEL UR4, URZ, 0x100, UP1 ;  /* 0x00000100ff047887 */ /* 0x000fe40008800000 */
[----:B------:R-:W-:Y:S02]  /*1330*/  USEL UR10, URZ, 0x200, UP1 ;  /* 0x00000200ff0a7887 */ /* 0x000fe40008800000 */
[----:B------:R-:W-:-:S02]  /*1340*/  USEL UR14, URZ, 0x400, UP1 ;  /* 0x00000400ff0e7887 */ /* 0x000fc40008800000 */
[----:B------:R-:W-:Y:S02]  /*1350*/  USEL UR19, URZ, 0x800, UP1 ;  /* 0x00000800ff137887 */ /* 0x000fe40008800000 */
[----:B------:R-:W-:Y:S02]  /*1360*/  USEL UR5, URZ, 0x10, UP2 ;  /* 0x00000010ff057887 */ /* 0x000fe40009000000 */
[----:B------:R-:W-:Y:S02]  /*1370*/  UISETP.NE.AND UP1, UPT, UR59, URZ, UPT ;  /* 0x000000ff3b00728c */ /* 0x000fe4000bf25270 */
[----:B------:R-:W-:Y:S02]  /*1380*/  USEL UR7, URZ, 0x1000, UP0 ;  /* 0x00001000ff077887 */ /* 0x000fe40008000000 */
[----:B------:R-:W-:Y:S02]  /*1390*/  USEL UR11, URZ, 0x2000, UP0 ;  /* 0x00002000ff0b7887 */ /* 0x000fe40008000000 */
[----:B------:R-:W-:-:S02]  /*13a0*/  USEL UR15, URZ, 0x4000, UP0 ;  /* 0x00004000ff0f7887 */ /* 0x000fc40008000000 */
[----:B------:R-:W-:Y:S02]  /*13b0*/  USEL UR22, URZ, 0x8000, UP0 ;  /* 0x00008000ff167887 */ /* 0x000fe40008000000 */
[----:B------:R-:W-:Y:S02]  /*13c0*/  UISETP.NE.AND UP0, UPT, UR59, 0x1, UPT ;  /* 0x000000013b00788c */ /* 0x000fe4000bf05270 */
[----:B------:R-:W-:Y:S02]  /*13d0*/  USEL UR5, UR5, 0x10, UP1 ;  /* 0x0000001005057887 */ /* 0x000fe40008800000 */
[----:B------:R-:W-:Y:S02]  /*13e0*/  USEL UR4, UR4, 0x100, UP1 ;  /* 0x0000010004047887 */ /* 0x000fe40008800000 */
[----:B------:R-:W-:Y:S02]  /*13f0*/  USEL UR8, URZ, 0x20, UP2 ;  /* 0x00000020ff087887 */ /* 0x000fe40009000000 */
[----:B------:R-:W-:-:S02]  /*1400*/  USEL UR7, UR7, 0x1000, UP1 ;  /* 0x0000100007077887 */ /* 0x000fc40008800000 */
[----:B------:R-:W-:Y:S02]  /*1410*/  USEL UR6, UR6, 0x2, UP0 ;  /* 0x0000000206067887 */ /* 0x000fe40008000000 */
[----:B------:R-:W-:Y:S02]  /*1420*/  UIADD3 UR4, UPT, UPT, UR4, UR5, UR9 ;  /* 0x0000000504047290 */ /* 0x000fe4000fffe009 */
[----:B------:R-:W-:Y:S02]  /*1430*/  UISETP.NE.AND UP1, UPT, UR59, 0x2, UPT ;  /* 0x000000023b00788c */ /* 0x000fe4000bf25270 */
[----:B------:R-:W-:Y:S02]  /*1440*/  USEL UR8, UR8, 0x20, UP0 ;  /* 0x0000002008087887 */ /* 0x000fe40008000000 */
[----:B------:R-:W-:Y:S02]  /*1450*/  USEL UR5, UR10, 0x200, UP0 ;  /* 0x000002000a057887 */ /* 0x000fe40008000000 */
[----:B------:R-:W-:-:S02]  /*1460*/  UIADD3 UR4, UPT, UPT, UR6, UR7, UR4 ;  /* 0x0000000706047290 */ /* 0x000fc4000fffe004 */
[----:B------:R-:W-:Y:S02]  /*1470*/  USEL UR13, URZ, 0x40, UP2 ;  /* 0x00000040ff0d7887 */ /* 0x000fe40009000000 */
[----:B------:R-:W-:Y:S02]  /*1480*/  USEL UR9, UR11, 0x2000, UP0 ;  /* 0x000020000b097887 */ /* 0x000fe40008000000 */
[----:B------:R-:W-:Y:S02]  /*1490*/  USEL UR7, UR12, 0x4, UP1 ;  /* 0x000000040c077887 */ /* 0x000fe40008800000 */
[----:B------:R-:W-:Y:S02]  /*14a0*/  UIADD3 UR4, UPT, UPT, UR5, UR8, UR4 ;  /* 0x0000000805047290 */ /* 0x000fe4000fffe004 */
[----:B------:R-:W-:Y:S02]  /*14b0*/  UISETP.NE.AND UP0, UPT, UR59, 0x3, UPT ;  /* 0x000000033b00788c */ /* 0x000fe4000bf05270 */
[----:B------:R-:W-:-:S02]  /*14c0*/  USEL UR6, UR13, 0x40, UP1 ;  /* 0x000000400d067887 */ /* 0x000fc40008800000 */
[----:B------:R-:W-:Y:S02]  /*14d0*/  USEL UR5, UR14, 0x400, UP1 ;  /* 0x000004000e057887 */ /* 0x000fe40008800000 */
[----:B------:R-:W-:Y:S02]  /*14e0*/  UIADD3 UR4, UPT, UPT, UR7, UR9, UR4 ;  /* 0x0000000907047290 */ /* 0x000fe4000fffe004 */
[----:B------:R-:W-:Y:S02]  /*14f0*/  USEL UR18, URZ, 0x80, UP2 ;  /* 0x00000080ff127887 */ /* 0x000fe40009000000 */
[----:B------:R-:W-:Y:S02]  /*1500*/  USEL UR9, UR15, 0x4000, UP1 ;  /* 0x000040000f097887 */ /* 0x000fe40008800000 */
[----:B------:R-:W-:Y:S02]  /*1510*/  USEL UR8, UR17, 0x8, UP0 ;  /* 0x0000000811087887 */ /* 0x000fe40008000000 */
[----:B------:R-:W-:-:S02]  /*1520*/  UIADD3 UR4, UPT, UPT, UR5, UR6, UR4 ;  /* 0x0000000605047290 */ /* 0x000fc4000fffe004 */
[----:B------:R-:W-:Y:S02]  /*1530*/  USEL UR7, UR18, 0x80, UP0 ;  /* 0x0000008012077887 */ /* 0x000fe40008000000 */
[----:B------:R-:W-:Y:S02]  /*1540*/  USEL UR6, UR19, 0x800, UP0 ;  /* 0x0000080013067887 */ /* 0x000fe40008000000 */
[----:B------:R-:W-:Y:S02]  /*1550*/  UIADD3 UR4, UPT, UPT, UR8, UR9, UR4 ;  /* 0x0000000908047290 */ /* 0x000fe4000fffe004 */
[----:B------:R-:W-:Y:S02]  /*1560*/  USEL UR5, UR22, 0x8000, UP0 ;  /* 0x0000800016057887 */ /* 0x000fe40008000000 */
[----:B------:R-:W-:-:S04]  /*1570*/  UIADD3 UR4, UPT, UPT, UR6, UR7, UR4 ;  /* 0x0000000706047290 */ /* 0x000fc8000fffe004 */
[----:B------:R-:W-:-:S06]  /*1580*/  UIADD3 UR4, UPT, UPT, UR4, UR5, URZ ;  /* 0x0000000504047290 */ /* 0x000fcc000fffe0ff */
[----:B------:R-:W-:Y:S02]  /*1590*/  MOV R2, UR4 ;  /* 0x0000000400027c02 */ /* 0x000fe40008000f00 */
.L_x_18:
[----:B------:R-:W-:Y:S05]  /*15a0*/  BRA.U !UP5, `(.L_x_19) ;  /* 0x000000010dd47547 */ /* 0x000fea000b800000 */
[----:B------:R-:W1:Y:S01]  /*15b0*/  LDCU.128 UR12, c[0x0][0xb10] ;  /* 0x00016200ff0c77ac */ /* 0x000e620008000c00 */
[----:B------:R-:W2:Y:S01]  /*15c0*/  LDCU UR6, c[0x0][0x370] ;  /* 0x00006e00ff0677ac */ /* 0x000ea20008000800 */
[----:B------:R-:W3:Y:S01]  /*15d0*/  LDCU UR5, c[0x0][0x374] ;  /* 0x00006e80ff0577ac */ /* 0x000ee20008000800 */
[----:B------:R-:W4:Y:S01]  /*15e0*/  LDCU UR17, c[0x0][0xb0c] ;  /* 0x00016180ff1177ac */ /* 0x000f220008000800 */
[----:B------:R-:W4:Y:S01]  /*15f0*/  LDCU UR7, c[0x0][0xb20] ;  /* 0x00016400ff0777ac */ /* 0x000f220008000800 */
[----:B------:R-:W4:Y:S01]  /*1600*/  LDCU.64 UR8, c[0x0][0xb28] ;  /* 0x00016500ff0877ac */ /* 0x000f220008000a00 */
[----:B-1----:R-:W-:Y:S02]  /*1610*/  UISETP.NE.AND UP0, UPT, UR14, 0x1, UPT ;  /* 0x000000010e00788c */ /* 0x002fe4000bf05270 */
[----:B---3--:R-:W-:Y:S02]  /*1620*/  UIMAD.WIDE.U32 UR10, UR5, UR15, URZ ;  /* 0x0000000f050a72a5 */ /* 0x008fe4000f8e00ff */
[----:B--2---:R-:W-:-:S02]  /*1630*/  UIMAD.WIDE.U32 UR22, UR6, UR12, URZ ;  /* 0x0000000c061672a5 */ /* 0x004fc4000f8e00ff */
[----:B----4-:R-:W-:Y:S02]  /*1640*/  UISETP.NE.AND UP1, UPT, UR17, 0x1, UPT ;  /* 0x000000011100788c */ /* 0x010fe4000bf25270 */
[----:B------:R-:W-:Y:S01]  /*1650*/  UISETP.NE.AND UP2, UPT, UR28, 0x1, UPT ;  /* 0x000000011c00788c */ /* 0x000fe2000bf45270 */
[----:B------:R-:W-:Y:S02]  /*1660*/  UMOV UR10, UR11 ;  /* 0x0000000b000a7c82 */ /* 0x000fe40008000000 */
[----:B------:R-:W-:Y:S01]  /*1670*/  UMOV UR22, UR23 ;  /* 0x0000001700167c82 */ /* 0x000fe20008000000 */
[----:B------:R-:W-:Y:S02]  /*1680*/  @UP0 USHF.R.U32.HI UR5, URZ, UR7, UR10 ;  /* 0x00000007ff050299 */ /* 0x000fe4000801160a */
[----:B------:R-:W-:Y:S02]  /*1690*/  UIMAD.WIDE.U32 UR24, UR20, UR15, URZ ;  /* 0x0000000f141872a5 */ /* 0x000fe4000f8e00ff */
[----:B------:R-:W-:-:S02]  /*16a0*/  UIMAD.WIDE.U32 UR10, UR5, UR8, URZ ;  /* 0x00000008050a72a5 */ /* 0x000fc4000f8e00ff */
[----:B------:R-:W-:Y:S02]  /*16b0*/  @UP1 USHF.R.U32.HI UR6, URZ, UR13, UR22 ;  /* 0x0000000dff061299 */ /* 0x000fe40008011616 */
[----:B------:R-:W-:Y:S02]  /*16c0*/  UIMAD.WIDE.U32 UR18, UR16, UR12, URZ ;  /* 0x0000000c101272a5 */ /* 0x000fe4000f8e00ff */
[----:B------:R-:W-:Y:S01]  /*16d0*/  UIMAD.WIDE.U32 UR22, UR6, UR8, URZ ;  /* 0x00000008061672a5 */ /* 0x000fe2000f8e00ff */
[----:B------:R-:W-:Y:S01]  /*16e0*/  UMOV UR4, UR25 ;  /* 0x0000001900047c82 */ /* 0x000fe20008000000 */
[----:B------:R-:W-:Y:S01]  /*16f0*/  UMOV UR10, UR11 ;  /* 0x0000000b000a7c82 */ /* 0x000fe20008000000 */
[----:B------:R-:W-:Y:S02]  /*1700*/  USHF.R.U32.HI UR4, URZ, UR7, UR4 ;  /* 0x00000007ff047299 */ /* 0x000fe40008011604 */
[----:B------:R-:W-:Y:S02]  /*1710*/  @UP2 USHF.R.U32.HI UR5, URZ, UR9, UR10 ;  /* 0x00000009ff052299 */ /* 0x000fe4000801160a */
[----:B------:R-:W-:Y:S01]  /*1720*/  UMOV UR7, UR23 ;  /* 0x0000001700077c82 */ /* 0x000fe20008000000 */
[----:B------:R-:W-:Y:S01]  /*1730*/  UMOV UR18, UR19 ;  /* 0x0000001300127c82 */ /* 0x000fe20008000000 */
[----:B------:R-:W-:-:S02]  /*1740*/  @UP2 USHF.R.U32.HI UR6, URZ, UR9, UR7 ;  /* 0x00000009ff062299 */ /* 0x000fc40008011607 */
[----:B------:R-:W-:Y:S02]  /*1750*/  USHF.R.U32.HI UR13, URZ, UR13, UR18 ;  /* 0x0000000dff0d7299 */ /* 0x000fe40008011612 */
[----:B------:R-:W-:Y:S02]  /*1760*/  USEL UR4, UR20, UR4, !UP0 ;  /* 0x0000000414047287 */ /* 0x000fe4000c000000 */
[----:B------:R-:W-:Y:S02]  /*1770*/  UIMAD UR7, UR5, UR28, URZ ;  /* 0x0000001c050772a4 */ /* 0x000fe4000f8e02ff */
[----:B------:R-:W-:Y:S02]  /*1780*/  USEL UR5, UR16, UR13, !UP1 ;  /* 0x0000000d10057287 */ /* 0x000fe4000c800000 */
[----:B------:R-:W-:Y:S02]  /*1790*/  UIMAD UR12, UR6, UR28, URZ ;  /* 0x0000001c060c72a4 */ /* 0x000fe4000f8e02ff */
[----:B------:R-:W-:-:S02]  /*17a0*/  UISETP.GE.AND UP0, UPT, UR4, UR7, UPT ;  /* 0x000000070400728c */ /* 0x000fc4000bf06270 */
[----:B------:R-:W-:Y:S02]  /*17b0*/  UIMAD.WIDE.U32 UR10, UR4, UR8, URZ ;  /* 0x00000008040a72a5 */ /* 0x000fe4000f8e00ff */
[----:B------:R-:W-:Y:S02]  /*17c0*/  UISETP.GE.OR UP0, UPT, UR5, UR12, UP0 ;  /* 0x0000000c0500728c */ /* 0x000fe40008706670 */
[----:B------:R-:W-:Y:S02]  /*17d0*/  UIMAD.WIDE.U32 UR12, UR5, UR8, URZ ;  /* 0x00000008050c72a5 */ /* 0x000fe4000f8e00ff */
[----:B------:R-:W-:Y:S01]  /*17e0*/  UIADD3 UR10, UPT, UPT, -UR4, URZ, URZ ;  /* 0x000000ff040a7290 */ /* 0x000fe2000fffe1ff */
[----:B------:R-:W-:Y:S01]  /*17f0*/  UMOV UR8, UR11 ;  /* 0x0000000b00087c82 */ /* 0x000fe20008000000 */
[----:B------:R-:W-:Y:S02]  /*1800*/  UIADD3 UR11, UPT, UPT, -UR5, URZ, URZ ;  /* 0x000000ff050b7290 */ /* 0x000fe4000fffe1ff */
[----:B------:R-:W-:-:S03]  /*1810*/  USHF.R.U32.HI UR8, URZ, UR9, UR8 ;  /* 0x00000009ff087299 */ /* 0x000fc60008011608 */
[----:B------:R-:W-:Y:S01]  /*1820*/  @!UP0 UMOV UR7, UR13 ;  /* 0x0000000d00078c82 */ /* 0x000fe20008000000 */
[----:B------:R-:W-:Y:S02]  /*1830*/  UIMAD UR20, UR14, UR10, UR20 ;  /* 0x0000000a0e1472a4 */ /* 0x000fe4000f8e0214 */
[----:B------:R-:W-:Y:S02]  /*1840*/  USEL UR8, UR4, UR8, !UP2 ;  /* 0x0000000804087287 */ /* 0x000fe4000d000000 */
[----:B------:R-:W-:Y:S02]  /*1850*/  @!UP0 USHF.R.U32.HI UR7, URZ, UR9, UR7 ;  /* 0x00000009ff078299 */ /* 0x000fe40008011607 */
[----:B------:R-:W-:Y:S02]  /*1860*/  UIADD3 UR9, UPT, UPT, -UR8, URZ, URZ ;  /* 0x000000ff08097290 */ /* 0x000fe4000fffe1ff */
[----:B------:R-:W-:Y:S02]  /*1870*/  @!UP0 USEL UR7, UR5, UR7, !UP2 ;  /* 0x0000000705078287 */ /* 0x000fe4000d000000 */
[----:B------:R-:W-:-:S02]  /*1880*/  UIMAD UR9, UR28, UR9, UR4 ;  /* 0x000000091c0972a4 */ /* 0x000fc4000f8e0204 */
[----:B------:R-:W-:Y:S02]  /*1890*/  @!UP0 UIADD3 UR8, UPT, UPT, UR8, -UR7, URZ ;  /* 0x8000000708088290 */ /* 0x000fe4000fffe0ff */
[----:B------:R-:W-:Y:S02]  /*18a0*/  @!UP0 UIMAD UR6, UR9, UR6, UR7 ;  /* 0x00000006090682a4 */ /* 0x000fe4000f8e0207 */
[----:B------:R-:W-:Y:S02]  /*18b0*/  @!UP0 UIMAD UR4, UR8, UR28, UR5 ;  /* 0x0000001c080482a4 */ /* 0x000fe4000f8e0205 */
[----:B------:R-:W-:Y:S02]  /*18c0*/  UIMAD UR16, UR17, UR11, UR16 ;  /* 0x0000000b111072a4 */ /* 0x000fe4000f8e0210 */
[----:B------:R-:W-:Y:S01]  /*18d0*/  UIMAD UR20, UR4, UR14, UR20 ;  /* 0x0000000e041472a4 */ /* 0x000fe2000f8e0214 */
[----:B------:R-:W-:Y:S02]  /*18e0*/  @!UP0 UMOV UR5, UR6 ;  /* 0x0000000600058c82 */ /* 0x000fe40008000000 */
[----:B------:R-:W-:-:S12]  /*18f0*/  UIMAD UR16, UR5, UR17, UR16 ;  /* 0x00000011051072a4 */ /* 0x000fd8000f8e0210 */
.L_x_19:
[----:B------:R-:W-:-:S09]  /*1900*/  UISETP.NE.AND UP0, UPT, UR29, 0x1, UPT ;  /* 0x000000011d00788c */ /* 0x000fd2000bf05270 */
[----:B------:R-:W-:Y:S05]  /*1910*/  BRA.U UP0, `(.L_x_20) ;  /* 0x0000000100447547 */ /* 0x000fea000b800000 */
[----:B------:R-:W1:Y:S01]  /*1920*/  LDCU.128 UR8, c[0x0][0xb10] ;  /* 0x00016200ff0877ac */ /* 0x000e620008000c00 */
[----:B------:R-:W2:Y:S01]  /*1930*/  LDCU UR12, c[0x0][0xb0c] ;  /* 0x00016180ff0c77ac */ /* 0x000ea20008000800 */
[----:B------:R-:W3:Y:S01]  /*1940*/  LDCU UR13, c[0x0][0xb20] ;  /* 0x00016400ff0d77ac */ /* 0x000ee20008000800 */
[----:B-1----:R-:W-:Y:S02]  /*1950*/  UIMAD.WIDE.U32 UR6, UR16, UR8, URZ ;  /* 0x00000008100672a5 */ /* 0x002fe4000f8e00ff */
[----:B------:R-:W-:Y:S02]  /*1960*/  UIMAD.WIDE.U32 UR4, UR20, UR11, URZ ;  /* 0x0000000b140472a5 */ /* 0x000fe4000f8e00ff */
[----:B--2---:R-:W-:Y:S02]  /*1970*/  UISETP.NE.AND UP1, UPT, UR12, 0x1, UPT ;  /* 0x000000010c00788c */ /* 0x004fe4000bf25270 */
[----:B------:R-:W-:Y:S01]  /*1980*/  UISETP.NE.AND UP0, UPT, UR10, 0x1, UPT ;  /* 0x000000010a00788c */ /* 0x000fe2000bf05270 */
[----:B------:R-:W-:-:S02]  /*1990*/  UMOV UR6, UR7 ;  /* 0x0000000700067c82 */ /* 0x000fc40008000000 */
[----:B------:R-:W-:Y:S01]  /*19a0*/  UMOV UR4, UR5 ;  /* 0x0000000500047c82 */ /* 0x000fe20008000000 */
[----:B------:R-:W-:Y:S02]  /*19b0*/  USHF.R.U32.HI UR6, URZ, UR9, UR6 ;  /* 0x00000009ff067299 */ /* 0x000fe40008011606 */
[----:B---3--:R-:W-:Y:S02]  /*19c0*/  USHF.R.U32.HI UR4, URZ, UR13, UR4 ;  /* 0x0000000dff047299 */ /* 0x008fe40008011604 */
[----:B------:R-:W-:Y:S02]  /*19d0*/  USEL UR5, UR16, UR6, !UP1 ;  /* 0x0000000610057287 */ /* 0x000fe4000c800000 */
[----:B------:R-:W-:-:S04]  /*19e0*/  USEL UR4, UR20, UR4, !UP0 ;  /* 0x0000000414047287 */ /* 0x000fc8000c000000 */
[----:B------:R-:W-:Y:S02]  /*19f0*/  UIADD3 UR6, UPT, UPT, UR5, -UR4, URZ ;  /* 0x8000000405067290 */ /* 0x000fe4000fffe0ff */
[----:B------:R-:W-:Y:S02]  /*1a00*/  UIADD3 UR4, UPT, UPT, -UR5, UR4, URZ ;  /* 0x0000000405047290 */ /* 0x000fe4000fffe1ff */
[----:B------:R-:W-:Y:S02]  /*1a10*/  UIMAD UR20, UR6, UR10, UR20 ;  /* 0x0000000a061472a4 */ /* 0x000fe4000f8e0214 */
[----:B------:R-:W-:-:S12]  /*1a20*/  UIMAD UR16, UR4, UR12, UR16 ;  /* 0x0000000c041072a4 */ /* 0x000fd8000f8e0210 */
.L_x_20:
[----:B------:R-:W-:-:S09]  /*1a30*/  UISETP.EQ.U32.AND UP0, UPT, UR33, 0x1, UPT ;  /* 0x000000012100788c */ /* 0x000fd2000bf02070 */
[----:B------:R-:W-:Y:S05]  /*1a40*/  BRA.U !UP0, `(.L_x_21) ;  /* 0x00000001080c7547 */ /* 0x000fea000b800000 */
[----:B------:R-:W-:Y:S01]  /*1a50*/  UCGABAR_WAIT ;  /* 0x0000000000007dc7 */ /* 0x000fe20008000000 */
[----:B------:R-:W-:Y:S01]  /*1a60*/  CCTL.IVALL ;  /* 0x00000000ff00798f */ /* 0x000fe20002000000 */
[----:B------:R-:W-:Y:S05]  /*1a70*/  BRA `(.L_x_22) ;  /* 0x0000000000047947 */ /* 0x000fea0003800000 */
.L_x_21:
[----:B------:R-:W-:Y:S06]  /*1a80*/  BAR.SYNC.DEFER_BLOCKING 0x0 ;  /* 0x0000000000007b1d */ /* 0x000fec0000010000 */
.L_x_22:
[----:B------:R-:W-:Y:S05]  /*1a90*/  BRA.U UP6, `(.L_x_23) ;  /* 0x00000015069c7547 */ /* 0x000fea000b800000 */
[----:B------:R-:W1:Y:S01]  /*1aa0*/  LDCU UR7, c[0x0][0x38c] ;  /* 0x00007180ff0777ac */ /* 0x000e620008000800 */
[----:B------:R-:W2:Y:S01]  /*1ab0*/  S2UR UR9, SR_CgaCtaId ;  /* 0x00000000000979c3 */ /* 0x000ea20000008800 */
[----:B------:R-:W-:Y:S01]  /*1ac0*/  PLOP3.LUT P1, PT, PT, PT, UP3, 0x80, 0x8 ;  /* 0x000000000008781c */ /* 0x000fe20003f2f038 */
[----:B------:R-:W-:Y:S01]  /*1ad0*/  IMAD.MOV.U32 R12, RZ, RZ, 0x1 ;  /* 0x00000001ff0c7424 */ /* 0x000fe200078e00ff */
[----:B------:R-:W-:Y:S01]  /*1ae0*/  UMOV UR8, 0x400 ;  /* 0x0000040000087882 */ /* 0x000fe20000000000 */
[----:B------:R-:W-:Y:S01]  /*1af0*/  UISETP.NE.AND UP1, UPT, UR21, URZ, UPT ;  /* 0x000000ff1500728c */ /* 0x000fe2000bf25270 */
[----:B------:R-:W-:Y:S01]  /*1b00*/  ISETP.EQ.OR P2, PT, R0, RZ, P3 ;  /* 0x000000ff0000720c */ /* 0x000fe20001f42670 */
[----:B------:R-:W-:Y:S01]  /*1b10*/  USHF.L.U32 UR5, UR32, 0x4, URZ ;  /* 0x0000000420057899 */ /* 0x000fe200080006ff */
[----:B------:R-:W-:Y:S02]  /*1b20*/  PLOP3.LUT P1, PT, P1, PT, PT, 0x8, 0x80 ;  /* 0x000000000080781c */ /* 0x000fe40000f2e170 */
[----:B------:R-:W-:Y:S01]  /*1b30*/  CS2R R10, SRZ ;  /* 0x00000000000a7805 */ /* 0x000fe2000001ff00 */
[----:B------:R-:W-:Y:S01]  /*1b40*/  IMAD.MOV.U32 R9, RZ, RZ, RZ ;  /* 0x000000ffff097224 */ /* 0x000fe200078e00ff */
[----:B------:R-:W3:Y:S01]  /*1b50*/  LDCU UR43, c[0x0][0x370] ;  /* 0x00006e00ff2b77ac */ /* 0x000ee20008000800 */
[----:B------:R-:W-:Y:S01]  /*1b60*/  IMAD.MOV.U32 R8, RZ, RZ, 0x1 ;  /* 0x00000001ff087424 */ /* 0x000fe200078e00ff */
[----:B------:R-:W4:Y:S01]  /*1b70*/  LDCU.64 UR28, c[0x0][0x348] ;  /* 0x00006900ff1c77ac */ /* 0x000f220008000a00 */
[----:B-1----:R-:W-:-:S02]  /*1b80*/  UIADD3 UR6, UPT, UPT, UR7, 0x3f, URZ ;  /* 0x0000003f07067890 */ /* 0x002fc4000fffe0ff */
[----:B------:R-:W-:Y:S02]  /*1b90*/  UIADD3 UR49, UPT, UPT, UR7, 0x7e, URZ ;  /* 0x0000007e07317890 */ /* 0x000fe4000fffe0ff */
[----:B------:R-:W-:Y:S02]  /*1ba0*/  USHF.R.S32.HI UR4, URZ, 0x1f, UR6 ;  /* 0x0000001fff047899 */ /* 0x000fe40008011406 */
[----:B--2---:R-:W-:Y:S02]  /*1bb0*/  ULEA UR21, UR9, UR8, 0x18 ;  /* 0x0000000809157291 */ /* 0x004fe4000f8ec0ff */
[----:B------:R-:W-:Y:S02]  /*1bc0*/  ULEA.HI UR4, UR4, UR6, URZ, 0x6 ;  /* 0x0000000604047291 */ /* 0x000fe4000f8f30ff */
[----:B------:R-:W-:Y:S02]  /*1bd0*/  UIADD3 UR6, UPT, UPT, UR7, -0x1, URZ ;  /* 0xffffffff07067890 */ /* 0x000fe4000fffe0ff */
[----:B------:R-:W-:-:S02]  /*1be0*/  USHF.R.S32.HI UR45, URZ, 0x6, UR4 ;  /* 0x00000006ff2d7899 */ /* 0x000fc40008011404 */
[----:B------:R-:W-:Y:S02]  /*1bf0*/  UISETP.GE.U32.AND UP2, UPT, UR6, -0x7f, UPT ;  /* 0xffffff810600788c */ /* 0x000fe4000bf46070 */
[----:B------:R-:W-:Y:S01]  /*1c00*/  UISETP.LT.U32.AND UP0, UPT, UR45, 0xa, UPT ;  /* 0x0000000a2d00788c */ /* 0x000fe2000bf01070 */
[----:B------:R-:W1:Y:S03]  /*1c10*/  LDCU UR41, c[0x0][0x374] ;  /* 0x00006e80ff2977ac */ /* 0x000e660008000800 */
[----:B------:R-:W-:Y:S02]  /*1c20*/  USEL UR44, UR45, 0xa, UP0 ;  /* 0x0000000a2d2c7887 */ /* 0x000fe40008000000 */
[----:B------:R-:W-:Y:S02]  /*1c30*/  ULOP3.LUT UR46, UR5, 0x30, URZ, 0xe2, !UPT ;  /* 0x00000030052e7892 */ /* 0x000fe4000f8ee2ff */
[----:B------:R-:W-:-:S02]  /*1c40*/  UIADD3 UR24, UPT, UPT, UR44, -0x1, URZ ;  /* 0xffffffff2c187890 */ /* 0x000fc4000fffe0ff */
[----:B------:R-:W-:Y:S02]  /*1c50*/  @UP2 UIADD3 UR24, UPT, UPT, UR44, URZ, URZ ;  /* 0x000000ff2c182290 */ /* 0x000fe4000fffe0ff */
[----:B------:R-:W-:Y:S02]  /*1c60*/  USEL UR25, UR48, 0x2, UP1 ;  /* 0x0000000230197887 */ /* 0x000fe40008800000 */
[----:B------:R-:W-:Y:S02]  /*1c70*/  UIADD3 UR38, UPT, UPT, UR21, 0x6400, UR31 ;  /* 0x0000640015267890 */ /* 0x000fe4000fffe01f */
[----:B------:R-:W-:Y:S02]  /*1c80*/  UIADD3 UR37, UPT, UPT, UR21, 0x10400, UR30 ;  /* 0x0001040015257890 */ /* 0x000fe4000fffe01e */
[----:B------:R-:W-:Y:S02]  /*1c90*/  UIADD3 UR47, UPT, UPT, UR45, -UR44, URZ ;  /* 0x8000002c2d2f7290 */ /* 0x000fe4000fffe0ff */
[----:B------:R-:W-:Y:S01]  /*1ca0*/  UIADD3 UR24, UPT, UPT, UR24, 0x1, URZ ;  /* 0x0000000118187890 */ /* 0x000fe2000fffe0ff */
[----:B-1-34-:R-:W-:-:S11]  /*1cb0*/  UMOV UR7, URZ ;  /* 0x000000ff00077c82 */ /* 0x01afd60008000000 */
.L_x_43:
[----:B-1----:R-:W1:Y:S02]  /*1cc0*/  S2UR UR4, SR_CgaCtaId ;  /* 0x00000000000479c3 */ /* 0x002e640000008800 */
[----:B-1----:R-:W-:-:S09]  /*1cd0*/  UISETP.NE.AND UP0, UPT, UR4, URZ, UPT ;  /* 0x000000ff0400728c */ /* 0x002fd2000bf05270 */
[----:B------:R-:W-:Y:S05]  /*1ce0*/  BRA.U UP0, `(.L_x_24) ;  /* 0x0000000100287547 */ /* 0x000fea000b800000 */
[----:B------:R-:W-:Y:S02]  /*1cf0*/  LEA R0, R9, UR21, 0x3 ;  /* 0x0000001509007c11 */ /* 0x000fe4000f8e18ff */
[----:B------:R-:W-:-:S04]  /*1d00*/  SHF.L.U32 R3, R8, 0x1f, RZ ;  /* 0x0000001f08037819 */ /* 0x000fc800000006ff */
[----:B------:R-:W1:Y:S02]  /*1d10*/  SYNCS.PHASECHK.TRANS64.TRYWAIT P0, [R0+URZ+0x160], R3 ;  /* 0x00016003000075a7 */ /* 0x000e6400080011ff */
[----:B-1----:R-:W-:Y:S05]  /*1d20*/  @!P0 BRA `(.L_x_25) ;  /* 0x0000008000148947 */ /* 0x002fea0003800000 */
.L_x_139:
[----:B------:R2:W-:Y:S01]  /*1d30*/  SYNCS.ARRIVE.TRANS64.A1T0 RZ, [R0+URZ+0x150], RZ ;  /* 0x000150ff00ff79a7 */ /* 0x0005e200081000ff */
[----:B------:R-:W-:-:S05]  /*1d40*/  VIADD R9, R9, 0x1 ;  /* 0x0000000109097836 */ /* 0x000fca0000000000 */
[----:B------:R-:W-:-:S04]  /*1d50*/  ISETP.NE.AND P0, PT, R9, 0x2, PT ;  /* 0x000000020900780c */ /* 0x000fc80003f05270 */
[----:B-1----:R-:W-:Y:S02]  /*1d60*/  SEL R3, RZ, 0x1, P0 ;  /* 0x00000001ff037807 */ /* 0x002fe40000000000 */
[----:B------:R-:W-:Y:S02]  /*1d70*/  SEL R9, R9, RZ, P0 ;  /* 0x000000ff09097207 */ /* 0x000fe40000000000 */
[----:B------:R-:W-:-:S07]  /*1d80*/  LOP3.LUT R8, R8, R3, RZ, 0x3c, !PT ;  /* 0x0000000308087212 */ /* 0x000fce00078e3cff */
.L_x_24:
[----:B------:R-:W-:Y:S01]  /*1d90*/  ULEA UR4, UR7, UR21, 0x3 ;  /* 0x0000001507047291 */ /* 0x000fe2000f8e18ff */
[----:B--2---:R-:W-:Y:S01]  /*1da0*/  SHF.L.U32 R0, R12, 0x1f, RZ ;  /* 0x0000001f0c007819 */ /* 0x004fe200000006ff */
[----:B------:R-:W-:Y:S02]  /*1db0*/  UISETP.GE.U32.AND UP0, UPT, UR49, 0x7f, UPT ;  /* 0x0000007f3100788c */ /* 0x000fe4000bf06070 */
[----:B------:R-:W-:Y:S02]  /*1dc0*/  ULEA UR11, UR20, UR50, 0x2 ;  /* 0x00000032140b7291 */ /* 0x000fe4000f8e10ff */
[----:B------:R-:W-:Y:S02]  /*1dd0*/  ULEA UR35, UR16, UR46, 0x6 ;  /* 0x0000002e10237291 */ /* 0x000fe4000f8e30ff */
[----:B------:R-:W-:Y:S01]  /*1de0*/  USHF.L.U32 UR11, UR11, 0x6, URZ ;  /* 0x000000060b0b7899 */ /* 0x000fe200080006ff */
[----:B------:R1:W2:Y:S01]  /*1df0*/  SYNCS.PHASECHK.TRANS64.TRYWAIT P0, [UR4+0x50], R0 ;  /* 0x00005000ff0075a7 */ /* 0x0002a20008001104 */
[----:B------:R-:W-:Y:S01]  /*1e00*/  UMOV UR6, URZ ;  /* 0x000000ff00067c82 */ /* 0x000fe20008000000 */
[----:B------:R-:W-:Y:S09]  /*1e10*/  BRA.U !UP0, `(.L_x_26) ;  /* 0x0000000108c07547 */ /* 0x000ff2000b800000 */
[----:B------:R-:W-:Y:S01]  /*1e20*/  UMOV UR13, URZ ;  /* 0x000000ff000d7c82 */ /* 0x000fe20008000000 */
[----:B------:R-:W-:-:S05]  /*1e30*/  UMOV UR4, UR7 ;  /* 0x0000000700047c82 */ /* 0x000fca0008000000 */
.L_x_32:
[----:B------:R-:W-:Y:S01]  /*1e40*/  ULEA UR33, UR4, UR21, 0x3 ;  /* 0x0000001504217291 */ /* 0x000fe2000f8e18ff */
[----:B--2---:R-:W-:Y:S01]  /*1e50*/  @!P3 MOV R2, 0x5000 ;  /* 0x000050000002b802 */ /* 0x004fe20000000f00 */
[----:B--2-4-:R-:W-:Y:S10]  /*1e60*/  @P0 BRA `(.L_x_27) ;  /* 0x00000000000c0947 */ /* 0x014ff40003800000 */
[----:B------:R-:W-:-:S04]  /*1e70*/  SHF.L.U32 R3, R12, 0x1f, RZ ;  /* 0x0000001f0c037819 */ /* 0x000fc800000006ff */
[----:B------:R-:W2:Y:S02]  /*1e80*/  SYNCS.PHASECHK.TRANS64.TRYWAIT P0, [UR33+0x50], R3 ;  /* 0x00005003ff0075a7 */ /* 0x000ea40008001121 */
[----:B--2---:R-:W-:Y:S05]  /*1e90*/  @!P0 BRA `(.L_x_28) ;  /* 0x0000007c00cc8947 */ /* 0x004fea0003800000 */
.L_x_27:
[----:B------:R2:W-:Y:S01]  /*1ea0*/  @!P3 SYNCS.ARRIVE.TRANS64 RZ, [UR33], R2 ;  /* 0x00000002ffffb9a7 */ /* 0x0005e20008000021 */
[----:B------:R-:W-:-:S04]  /*1eb0*/  ULOP3.LUT UR5, UR25, 0x2, URZ, 0xfc, !UPT ;  /* 0x0000000219057892 */ /* 0x000fc8000f8efcff */
[----:B------:R-:W-:-:S09]  /*1ec0*/  UISETP.NE.AND UP0, UPT, UR5, 0x2, UPT ;  /* 0x000000020500788c */ /* 0x000fd2000bf05270 */
[----:B------:R-:W-:Y:S05]  /*1ed0*/  BRA.U UP0, `(.L_x_29) ;  /* 0x0000000100047547 */ /* 0x000fea000b800000 */
[----:B------:R-:W-:Y:S05]  /*1ee0*/  BPT.TRAP 0x1 ;  /* 0x000000040000795c */ /* 0x000fea0000300000 */
.L_x_29:
[----:B------:R-:W-:Y:S04]  /*1ef0*/  BSSY.RECONVERGENT B0, `(.L_x_30) ;  /* 0x0000003000007945 */ /* 0x000fe80003800200 */
[----:B------:R-:W-:Y:S05]  /*1f00*/  @P2 BRA `(.L_x_31) ;  /* 0x0000000000042947 */ /* 0x000fea0003800000 */
[----:B------:R-:W-:Y:S05]  /*1f10*/  BPT.TRAP 0x1 ;  /* 0x000000040000795c */ /* 0x000fea0000300000 */
.L_x_31:
[----:B------:R-:W-:Y:S05]  /*1f20*/  BSYNC.RECONVERGENT B0 ;  /* 0x0000000000007941 */ /* 0x000fea0003800200 */
.L_x_30:
[----:B------:R-:W-:Y:S02]  /*1f30*/  UIADD3 UR5, UPT, UPT, UR4, 0x1, URZ ;  /* 0x0000000104057890 */ /* 0x000fe4000fffe0ff */
[----:B------:R-:W-:Y:S02]  /*1f40*/  ULEA UR32, UR4, UR31, 0xc ;  /* 0x0000001f04207291 */ /* 0x000fe4000f8e60ff */
[----:B------:R-:W-:Y:S02]  /*1f50*/  UISETP.NE.AND UP0, UPT, UR5, 0xa, UPT ;  /* 0x0000000a0500788c */ /* 0x000fe4000bf05270 */
[----:B------:R-:W-:Y:S02]  /*1f60*/  ULEA UR8, UR4, UR30, 0xe ;  /* 0x0000001e04087291 */ /* 0x000fe4000f8e70ff */
[----:B------:R-:W-:Y:S02]  /*1f70*/  USEL UR6, URZ, 0x1, UP0 ;  /* 0x00000001ff067887 */ /* 0x000fe40008000000 */
[----:B------:R-:W-:-:S02]  /*1f80*/  USEL UR7, UR5, URZ, UP0 ;  /* 0x000000ff05077287 */ /* 0x000fc40008000000 */
[----:B------:R-:W-:Y:S02]  /*1f90*/  UIADD3 UR4, UP0, UPT, UR28, 0x180, URZ ;  /* 0x000001801c047890 */ /* 0x000fe4000ff1e0ff */
[----:B------:R-:W-:Y:S01]  /*1fa0*/  ULEA UR5, UR7, UR21, 0x3 ;  /* 0x0000001507057291 */ /* 0x000fe2000f8e18ff */
[----:B------:R-:W-:Y:S01]  /*1fb0*/  LOP3.LUT R12, R12, UR6, RZ, 0x3c, !PT ;  /* 0x000000060c0c7c12 */ /* 0x000fe2000f8e3cff */
[----:B------:R-:W-:Y:S02]  /*1fc0*/  USHF.L.U32 UR34, UR13, 0x6, URZ ;  /* 0x000000060d227899 */ /* 0x000fe400080006ff */
[----:B------:R-:W-:Y:S01]  /*1fd0*/  UIADD3 UR13, UPT, UPT, UR13, 0x1, URZ ;  /* 0x000000010d0d7890 */ /* 0x000fe2000fffe0ff */
[----:B-1----:R-:W-:Y:S01]  /*1fe0*/  SHF.L.U32 R0, R12, 0x1f, RZ ;  /* 0x0000001f0c007819 */ /* 0x002fe200000006ff */
[----:B------:R-:W-:Y:S02]  /*1ff0*/  UIADD3 UR14, UP1, UPT, UR28, 0x80, URZ ;  /* 0x000000801c0e7890 */ /* 0x000fe4000ff3e0ff */
[----:B------:R-:W-:Y:S01]  /*2000*/  UIADD3 UR32, UPT, UPT, UR21, 0x6400, UR32 ;  /* 0x0000640015207890 */ /* 0x000fe2000fffe020 */
[----:B------:R3:W4:Y:S01]  /*2010*/  SYNCS.PHASECHK.TRANS64.TRYWAIT P0, [UR5+0x50], R0 ;  /* 0x00005000ff0075a7 */ /* 0x0007220008001105 */
[----:B------:R-:W-:-:S02]  /*2020*/  UIADD3.X UR5, UPT, UPT, URZ, UR29, URZ, UP0, !UPT ;  /* 0x0000001dff057290 */ /* 0x000fc400087fe4ff */
[----:B------:R-:W-:Y:S02]  /*2030*/  UISETP.NE.AND UP0, UPT, UR13, UR24, UPT ;  /* 0x000000180d00728c */ /* 0x000fe4000bf05270 */
[----:B------:R-:W-:Y:S02]  /*2040*/  UIADD3.X UR15, UPT, UPT, URZ, UR29, URZ, UP1, !UPT ;  /* 0x0000001dff0f7290 */ /* 0x000fe40008ffe4ff */
[----:B------:R-:W-:Y:S02]  /*2050*/  UPRMT UR16, URZ, 0x5410, UR27 ;  /* 0x00005410ff107896 */ /* 0x000fe4000800001b */
[----:B------:R-:W-:Y:S02]  /*2060*/  UIADD3 UR8, UPT, UPT, UR21, 0x10400, UR8 ;  /* 0x0001040015087890 */ /* 0x000fe4000fffe008 */
[----:B------:R-:W-:Y:S01]  /*2070*/  UPRMT UR6, URZ, 0x5410, UR26 ;  /* 0x00005410ff067896 */ /* 0x000fe2000800001a */
[----:B------:R-:W-:Y:S01]  /*2080*/  UMOV UR18, 0x0 ;  /* 0x0000000000127882 */ /* 0x000fe20000000000 */
[----:B------:R-:W-:Y:S01]  /*2090*/  UMOV UR19, 0x10000000 ;  /* 0x1000000000137882 */ /* 0x000fe20000000000 */
[----:B------:R-:W-:Y:S01]  /*20a0*/  UMOV UR12, UR36 ;  /* 0x00000024000c7c82 */ /* 0x000fe20008000000 */
[----:B------:R-:W-:Y:S01]  /*20b0*/  UMOV UR9, UR33 ;  /* 0x0000002100097c82 */ /* 0x000fe20008000000 */
[----:B------:R-:W-:Y:S01]  /*20c0*/  UMOV UR10, UR34 ;  /* 0x00000022000a7c82 */ /* 0x000fe20008000000 */
[----:B------:R-:W-:Y:S03]  /*20d0*/  UTMALDG.3D.MULTICAST [UR32], [UR14], UR16, desc[UR18] ;  /* 0x000012200e0073b4 */ /* 0x000fe60008011810 */
[----:B------:R1:W-:Y:S02]  /*20e0*/  UTMALDG.3D.MULTICAST [UR8], [UR4], UR6, desc[UR18] ;  /* 0x00001208040073b4 */ /* 0x0003e40008011806 */
[----:B-1----:R-:W-:Y:S01]  /*20f0*/  UMOV UR6, UR24 ;  /* 0x0000001800067c82 */ /* 0x002fe20008000000 */
[----:B------:R-:W-:Y:S01]  /*2100*/  UMOV UR4, UR7 ;  /* 0x0000000700047c82 */ /* 0x000fe20008000000 */
[----:B---3--:R-:W-:Y:S05]  /*2110*/  BRA.U UP0, `(.L_x_32) ;  /* 0xfffffffd00487547 */ /* 0x008fea000b83ffff */
.L_x_26:
[----:B------:R-:W-:Y:S01]  /*2120*/  ULEA UR4, UR7, UR21, 0x3 ;  /* 0x0000001507047291 */ /* 0x000fe2000f8e18ff */
[----:B-1----:R-:W-:Y:S01]  /*2130*/  SHF.L.U32 R0, R12, 0x1f, RZ ;  /* 0x0000001f0c007819 */ /* 0x002fe200000006ff */
[----:B------:R-:W-:Y:S01]  /*2140*/  @!P1 SYNCS.ARRIVE.TRANS64.A1T0 RZ, [UR21+0xe8], RZ ;  /* 0x0000e8ffffff99a7 */ /* 0x000fe20008100015 */
[----:B------:R-:W-:-:S06]  /*2150*/  UISETP.GT.AND UP0, UPT, UR45, UR44, UPT ;  /* 0x0000002c2d00728c */ /* 0x000fcc000bf04270 */
[----:B--2-4-:R1:W2:Y:S03]  /*2160*/  SYNCS.PHASECHK.TRANS64.TRYWAIT P0, [UR4+0x50], R0 ;  /* 0x00005000ff0075a7 */ /* 0x0142a60008001104 */
[----:B------:R-:W-:Y:S05]  /*2170*/  BRA.U !UP0, `(.L_x_33) ;  /* 0x0000000108bc7547 */ /* 0x000fea000b800000 */
[----:B------:R-:W-:Y:S01]  /*2180*/  UIADD3 UR13, UPT, UPT, UR47, UR6, URZ ;  /* 0x000000062f0d7290 */ /* 0x000fe2000fffe0ff */
[----:B------:R-:W-:-:S11]  /*2190*/  UMOV UR4, UR7 ;  /* 0x0000000700047c82 */ /* 0x000fd60008000000 */
.L_x_39:
[----:B------:R-:W-:Y:S01]  /*21a0*/  ULEA UR17, UR4, UR21, 0x3 ;  /* 0x0000001504117291 */ /* 0x000fe2000f8e18ff */
[----:B--2---:R-:W-:Y:S01]  /*21b0*/  @!P3 MOV R2, 0x5000 ;  /* 0x000050000002b802 */ /* 0x004fe20000000f00 */
[----:B--2-4-:R-:W-:Y:S10]  /*21c0*/  @P0 BRA `(.L_x_34) ;  /* 0x00000000000c0947 */ /* 0x014ff40003800000 */
[----:B------:R-:W-:-:S04]  /*21d0*/  SHF.L.U32 R3, R12, 0x1f, RZ ;  /* 0x0000001f0c037819 */ /* 0x000fc800000006ff */
[----:B------:R-:W2:Y:S02]  /*21e0*/  SYNCS.PHASECHK.TRANS64.TRYWAIT P0, [UR17+0x50], R3 ;  /* 0x00005003ff0075a7 */ /* 0x000ea40008001111 */
[----:B--2---:R-:W-:Y:S05]  /*21f0*/  @!P0 BRA `(.L_x_35) ;  /* 0x0000007c000c8947 */ /* 0x004fea0003800000 */
.L_x_34:
[----:B------:R2:W-:Y:S01]  /*2200*/  @!P3 SYNCS.ARRIVE.TRANS64 RZ, [UR17], R2 ;  /* 0x00000002ffffb9a7 */ /* 0x0005e20008000011 */
[----:B------:R-:W-:-:S04]  /*2210*/  ULOP3.LUT UR5, UR25, 0x2, URZ, 0xfc, !UPT ;  /* 0x0000000219057892 */ /* 0x000fc8000f8efcff */
[----:B------:R-:W-:-:S09]  /*2220*/  UISETP.NE.AND UP0, UPT, UR5, 0x2, UPT ;  /* 0x000000020500788c */ /* 0x000fd2000bf05270 */
[----:B------:R-:W-:Y:S05]  /*2230*/  BRA.U UP0, `(.L_x_36) ;  /* 0x0000000100047547 */ /* 0x000fea000b800000 */
[----:B------:R-:W-:Y:S05]  /*2240*/  BPT.TRAP 0x1 ;  /* 0x000000040000795c */ /* 0x000fea0000300000 */
.L_x_36:
[----:B------:R-:W-:Y:S04]  /*2250*/  BSSY.RECONVERGENT B0, `(.L_x_37) ;  /* 0x0000003000007945 */ /* 0x000fe80003800200 */
[----:B------:R-:W-:Y:S05]  /*2260*/  @P2 BRA `(.L_x_38) ;  /* 0x0000000000042947 */ /* 0x000fea0003800000 */
[----:B------:R-:W-:Y:S05]  /*2270*/  BPT.TRAP 0x1 ;  /* 0x000000040000795c */ /* 0x000fea0000300000 */
.L_x_38:
[----:B------:R-:W-:Y:S05]  /*2280*/  BSYNC.RECONVERGENT B0 ;  /* 0x0000000000007941 */ /* 0x000fea0003800200 */
.L_x_37:
[----:B------:R-:W-:Y:S02]  /*2290*/  UIADD3 UR5, UPT, UPT, UR4, 0x1, URZ ;  /* 0x0000000104057890 */ /* 0x000fe4000fffe0ff */
[----:B------:R-:W-:Y:S02]  /*22a0*/  UIADD3 UR14, UP1, UPT, UR28, 0x80, URZ ;  /* 0x000000801c0e7890 */ /* 0x000fe4000ff3e0ff */
[----:B------:R-:W-:Y:S02]  /*22b0*/  UISETP.NE.AND UP0, UPT, UR5, 0xa, UPT ;  /* 0x0000000a0500788c */ /* 0x000fe4000bf05270 */
[----:B------:R-:W-:Y:S02]  /*22c0*/  ULEA UR16, UR4, UR38, 0xc ;  /* 0x0000002604107291 */ /* 0x000fe4000f8e60ff */
[----:B------:R-:W-:Y:S02]  /*22d0*/  USEL UR8, URZ, 0x1, UP0 ;  /* 0x00000001ff087887 */ /* 0x000fe40008000000 */
[----:B------:R-:W-:-:S02]  /*22e0*/  USEL UR7, UR5, URZ, UP0 ;  /* 0x000000ff05077287 */ /* 0x000fc40008000000 */
[----:B------:R-:W-:Y:S02]  /*22f0*/  UIADD3 UR22, UP0, UPT, UR28, 0x180, URZ ;  /* 0x000001801c167890 */ /* 0x000fe4000ff1e0ff */
[----:B------:R-:W-:Y:S01]  /*2300*/  ULEA UR5, UR7, UR21, 0x3 ;  /* 0x0000001507057291 */ /* 0x000fe2000f8e18ff */
[----:B------:R-:W-:Y:S01]  /*2310*/  LOP3.LUT R12, R12, UR8, RZ, 0x3c, !PT ;  /* 0x000000080c0c7c12 */ /* 0x000fe2000f8e3cff */
[----:B------:R-:W-:Y:S02]  /*2320*/  ULEA UR8, UR4, UR37, 0xe ;  /* 0x0000002504087291 */ /* 0x000fe4000f8e70ff */
[----:B------:R-:W-:Y:S01]  /*2330*/  USHF.L.U32 UR18, UR6, 0x6, URZ ;  /* 0x0000000606127899 */ /* 0x000fe200080006ff */
[----:B-1----:R-:W-:Y:S01]  /*2340*/  SHF.L.U32 R0, R12, 0x1f, RZ ;  /* 0x0000001f0c007819 */ /* 0x002fe200000006ff */
[----:B------:R-:W-:Y:S02]  /*2350*/  UPRMT UR4, URZ, 0x5410, UR27 ;  /* 0x00005410ff047896 */ /* 0x000fe4000800001b */
[----:B------:R-:W-:Y:S01]  /*2360*/  UIADD3.X UR15, UPT, UPT, URZ, UR29, URZ, UP1, !UPT ;  /* 0x0000001dff0f7290 */ /* 0x000fe20008ffe4ff */
[----:B------:R3:W4:Y:S01]  /*2370*/  SYNCS.PHASECHK.TRANS64.TRYWAIT P0, [UR5+0x50], R0 ;  /* 0x00005000ff0075a7 */ /* 0x0007220008001105 */
[----:B------:R-:W-:-:S02]  /*2380*/  UPRMT UR5, URZ, 0x5410, UR26 ;  /* 0x00005410ff057896 */ /* 0x000fc4000800001a */
[----:B------:R-:W-:Y:S01]  /*2390*/  UIADD3.X UR23, UPT, UPT, URZ, UR29, URZ, UP0, !UPT ;  /* 0x0000001dff177290 */ /* 0x000fe200087fe4ff */
[----:B------:R-:W-:Y:S01]  /*23a0*/  UMOV UR32, 0x0 ;  /* 0x0000000000207882 */ /* 0x000fe20000000000 */
[----:B------:R-:W-:Y:S01]  /*23b0*/  UMOV UR33, 0x10000000 ;  /* 0x1000000000217882 */ /* 0x000fe20000000000 */
[----:B------:R-:W-:Y:S01]  /*23c0*/  UMOV UR19, UR35 ;  /* 0x0000002300137c82 */ /* 0x000fe20008000000 */
[----:B------:R-:W-:Y:S01]  /*23d0*/  UMOV UR20, UR36 ;  /* 0x0000002400147c82 */ /* 0x000fe20008000000 */
[----:B------:R-:W-:Y:S01]  /*23e0*/  UMOV UR12, UR36 ;  /* 0x00000024000c7c82 */ /* 0x000fe20008000000 */
[----:B------:R-:W-:Y:S01]  /*23f0*/  UMOV UR9, UR17 ;  /* 0x0000001100097c82 */ /* 0x000fe20008000000 */
[----:B------:R-:W-:Y:S01]  /*2400*/  UMOV UR10, UR18 ;  /* 0x00000012000a7c82 */ /* 0x000fe20008000000 */
[----:B------:R1:W-:Y:S01]  /*2410*/  UTMALDG.3D.MULTICAST [UR16], [UR14], UR4, desc[UR32] ;  /* 0x000020100e0073b4 */ /* 0x0003e20008011804 */
[----:B------:R-:W-:-:S04]  /*2420*/  UIADD3 UR6, UPT, UPT, UR6, 0x1, URZ ;  /* 0x0000000106067890 */ /* 0x000fc8000fffe0ff */
[----:B------:R-:W-:Y:S01]  /*2430*/  UISETP.NE.AND UP0, UPT, UR6, UR13, UPT ;  /* 0x0000000d0600728c */ /* 0x000fe2000bf05270 */
[----:B------:R3:W-:Y:S01]  /*2440*/  UTMALDG.3D.MULTICAST [UR8], [UR22], UR5, desc[UR32] ;  /* 0x00002008160073b4 */ /* 0x0007e20008011805 */
[----:B-1----:R-:W-:-:S07]  /*2450*/  UMOV UR4, UR7 ;  /* 0x0000000700047c82 */ /* 0x002fce0008000000 */
[----:B---3--:R-:W-:Y:S05]  /*2460*/  BRA.U UP0, `(.L_x_39) ;  /* 0xfffffffd004c7547 */ /* 0x008fea000b83ffff */
.L_x_33:
[C---:B------:R-:W-:Y:S01]  /*2470*/  LEA R3, R11.reuse, UR21, 0x3 ;  /* 0x000000150b037c11 */ /* 0x040fe2000f8e18ff */
[----:B------:R-:W-:Y:S01]  /*2480*/  NOP ;  /* 0x0000000000007918 */ /* 0x000fe20000000000 */
[----:B-1----:R-:W-:Y:S02]  /*2490*/  SHF.L.U32 R0, R10, 0x1f, RZ ;  /* 0x0000001f0a007819 */ /* 0x002fe400000006ff */
[----:B------:R-:W-:Y:S02]  /*24a0*/  LEA R5, R11, UR21, 0x4 ;  /* 0x000000150b057c11 */ /* 0x000fe4000f8e20ff */
[----:B--2-4-:R-:W1:Y:S02]  /*24b0*/  SYNCS.PHASECHK.TRANS64.TRYWAIT P0, [R3+URZ+0xf0], R0 ;  /* 0x0000f000030075a7 */ /* 0x014e6400080011ff */
[----:B-1----:R-:W-:Y:S05]  /*24c0*/  @!P0 BRA `(.L_x_40) ;  /* 0x0000007800708947 */ /* 0x002fea0003800000 */
.L_x_142:
[----:B------:R-:W2:Y:S01]  /*24d0*/  LDS.128 R4, [R5+0x180] ;  /* 0x0001800005047984 */ /* 0x000ea20000000c00 */
[----:B------:R-:W-:Y:S01]  /*24e0*/  UISETP.GE.AND UP0, UPT, UR42, 0x1, UPT ;  /* 0x000000012a00788c */ /* 0x000fe2000bf06270 */
[----:B------:R-:W-:Y:S01]  /*24f0*/  @!PT LDS RZ, [RZ] ;  /* 0x00000000fffff984 */ /* 0x000fe20000000800 */
[----:B------:R-:W-:Y:S01]  /*2500*/  @!PT LDS RZ, [RZ] ;  /* 0x00000000fffff984 */ /* 0x000fe20000000800 */
[----:B------:R-:W-:Y:S01]  /*2510*/  @!PT LDS RZ, [RZ] ;  /* 0x00000000fffff984 */ /* 0x000fe20000000800 */
[----:B------:R-:W-:Y:S01]  /*2520*/  @!PT LDS RZ, [RZ] ;  /* 0x00000000fffff984 */ /* 0x000fe20000000800 */
[----:B------:R3:W-:Y:S06]  /*2530*/  MEMBAR.ALL.CTA ;  /* 0x0000000000007992 */ /* 0x0007ec0000008000 */
[----:B---3--:R-:W3:Y:S01]  /*2540*/  FENCE.VIEW.ASYNC.S ;  /* 0x00000000000073c6 */ /* 0x008ee20000000000 */
[----:B--2---:R-:W-:-:S13]  /*2550*/  LOP3.LUT P0, RZ, R6, 0x1, RZ, 0xc0, !PT ;  /* 0x0000000106ff7812 */ /* 0x004fda000780c0ff */
[----:B---3--:R-:W-:Y:S01]  /*2560*/  VOTEU.ANY UP1, P0 ;  /* 0x0000000000ff7886 */ /* 0x008fe20000020100 */
[----:B------:R-:W-:-:S13]  /*2570*/  PLOP3.LUT P0, PT, PT, PT, UP1, 0x80, 0x8 ;  /* 0x000000000008781c */ /* 0x000fda0003f0f018 */
[----:B-1----:R-:W-:Y:S02]  /*2580*/  @P0 LOP3.LUT R0, R5, 0xffff, RZ, 0xc0, !PT ;  /* 0x0000ffff05000812 */ /* 0x002fe400078ec0ff */
[----:B------:R-:W-:Y:S02]  /*2590*/  @P0 MOV R2, R4 ;  /* 0x0000000400020202 */ /* 0x000fe40000000f00 */
[----:B------:R-:W-:Y:S01]  /*25a0*/  @P0 R2UR UR5, R0 ;  /* 0x00000000000502ca */ /* 0x000fe200000e0000 */
[----:B------:R-:W-:Y:S01]  /*25b0*/  VIADD R0, R3, 0x100 ;  /* 0x0000010003007836 */ /* 0x000fe20000000000 */
[----:B------:R-:W-:Y:S02]  /*25c0*/  @P0 SHF.R.U32.HI R4, RZ, 0x10, R5 ;  /* 0x00000010ff040819 */ /* 0x000fe40000011605 */
[----:B------:R-:W-:Y:S02]  /*25d0*/  @P0 R2UR UR6, R2 ;  /* 0x00000000020602ca */ /* 0x000fe400000e0000 */
[----:B------:R-:W-:-:S02]  /*25e0*/  PRMT R0, RZ, 0x654, R0 ;  /* 0x00000654ff007816 */ /* 0x000fc40000000000 */
[----:B------:R-:W-:Y:S02]  /*25f0*/  @P0 R2UR UR4, R4 ;  /* 0x00000000040402ca */ /* 0x000fe400000e0000 */
[----:B------:R1:W-:Y:S03]  /*2600*/  SYNCS.ARRIVE.TRANS64.RED.A1T0 RZ, [R0+URZ], RZ ;  /* 0x000000ff00ff79a7 */ /* 0x0003e600081004ff */
[----:B------:R-:W-:-:S04]  /*2610*/  @UP1 UMOV UR39, UR5 ;  /* 0x0000000500271c82 */ /* 0x000fc80008000000 */
[----:B------:R-:W-:-:S04]  /*2620*/  @UP1 UMOV UR40, UR6 ;  /* 0x0000000600281c82 */ /* 0x000fc80008000000 */
[----:B------:R-:W-:Y:S01]  /*2630*/  @UP1 UMOV UR36, UR4 ;  /* 0x0000000400241c82 */ /* 0x000fe20008000000 */
[----:B------:R-:W-:Y:S05]  /*2640*/  BRA.U !UP0, `(.L_x_41) ;  /* 0x0000000108d47547 */ /* 0x000fea000b800000 */
[----:B------:R-:W2:Y:S01]  /*2650*/  LDCU.128 UR12, c[0x0][0xb10] ;  /* 0x00016200ff0c77ac */ /* 0x000ea20008000c00 */
[----:B------:R-:W3:Y:S01]  /*2660*/  LDCU UR22, c[0x0][0xb20] ;  /* 0x00016400ff1677ac */ /* 0x000ee20008000800 */
[----:B------:R-:W4:Y:S01]  /*2670*/  LDCU UR20, c[0x0][0xb0c] ;  /* 0x00016180ff1477ac */ /* 0x000f220008000800 */
[----:B------:R-:W1:Y:S01]  /*2680*/  LDCU.64 UR8, c[0x0][0xb28] ;  /* 0x00016500ff0877ac */ /* 0x000e620008000a00 */
[----:B------:R-:W-:Y:S02]  /*2690*/  UISETP.NE.AND UP3, UPT, UR42, 0x1, UPT ;  /* 0x000000012a00788c */ /* 0x000fe4000bf65270 */
[----:B--2---:R-:W-:Y:S02]  /*26a0*/  UIMAD.WIDE.U32 UR10, UR41, UR15, URZ ;  /* 0x0000000f290a72a5 */ /* 0x004fe4000f8e00ff */
[----:B------:R-:W-:Y:S02]  /*26b0*/  UIMAD.WIDE.U32 UR4, UR43, UR12, URZ ;  /* 0x0000000c2b0472a5 */ /* 0x000fe4000f8e00ff */
[----:B------:R-:W-:-:S02]  /*26c0*/  UISETP.NE.AND UP0, UPT, UR14, 0x1, UPT ;  /* 0x000000010e00788c */ /* 0x000fc4000bf05270 */
[----:B------:R-:W-:Y:S01]  /*26d0*/  UIMAD.WIDE.U32 UR18, UR39, UR15, URZ ;  /* 0x0000000f271272a5 */ /* 0x000fe2000f8e00ff */
[----:B------:R-:W-:Y:S02]  /*26e0*/  UMOV UR10, UR11 ;  /* 0x0000000b000a7c82 */ /* 0x000fe40008000000 */
[----:B------:R-:W-:Y:S01]  /*26f0*/  UMOV UR4, UR5 ;  /* 0x0000000500047c82 */ /* 0x000fe20008000000 */
[----:B---3--:R-:W-:Y:S02]  /*2700*/  USHF.R.U32.HI UR10, URZ, UR22, UR10 ;  /* 0x00000016ff0a7299 */ /* 0x008fe4000801160a */
[----:B----4-:R-:W-:Y:S02]  /*2710*/  UISETP.NE.AND UP2, UPT, UR20, 0x1, UPT ;  /* 0x000000011400788c */ /* 0x010fe4000bf45270 */
[----:B------:R-:W-:Y:S02]  /*2720*/  USHF.R.U32.HI UR4, URZ, UR13, UR4 ;  /* 0x0000000dff047299 */ /* 0x000fe40008011604 */
[----:B------:R-:W-:-:S02]  /*2730*/  USEL UR5, UR41, UR10, !UP0 ;  /* 0x0000000a29057287 */ /* 0x000fc4000c000000 */
[----:B------:R-:W-:Y:S02]  /*2740*/  USEL UR6, UR43, UR4, !UP2 ;  /* 0x000000042b067287 */ /* 0x000fe4000d000000 */
[----:B-1----:R-:W-:Y:S01]  /*2750*/  UIMAD.WIDE.U32 UR10, UR5, UR8, URZ ;  /* 0x00000008050a72a5 */ /* 0x002fe2000f8e00ff */
[----:B------:R-:W-:Y:S01]  /*2760*/  UMOV UR4, UR19 ;  /* 0x0000001300047c82 */ /* 0x000fe20008000000 */
[----:B------:R-:W-:Y:S02]  /*2770*/  UIMAD.WIDE.U32 UR16, UR40, UR12, URZ ;  /* 0x0000000c281072a5 */ /* 0x000fe4000f8e00ff */
[----:B------:R-:W-:-:S03]  /*2780*/  UIMAD.WIDE.U32 UR18, UR6, UR8, URZ ;  /* 0x00000008061272a5 */ /* 0x000fc6000f8e00ff */
[----:B------:R-:W-:Y:S01]  /*2790*/  UMOV UR10, UR11 ;  /* 0x0000000b000a7c82 */ /* 0x000fe20008000000 */
[----:B------:R-:W-:Y:S02]  /*27a0*/  USHF.R.U32.HI UR4, URZ, UR22, UR4 ;  /* 0x00000016ff047299 */ /* 0x000fe40008011604 */
[----:B------:R-:W-:Y:S01]  /*27b0*/  @UP3 USHF.R.U32.HI UR5, URZ, UR9, UR10 ;  /* 0x00000009ff053299 */ /* 0x000fe2000801160a */
[----:B------:R-:W-:Y:S01]  /*27c0*/  UMOV UR16, UR17 ;  /* 0x0000001100107c82 */ /* 0x000fe20008000000 */
[----:B------:R-:W-:Y:S01]  /*27d0*/  UMOV UR18, UR19 ;  /* 0x0000001300127c82 */ /* 0x000fe20008000000 */
[----:B------:R-:W-:Y:S02]  /*27e0*/  USHF.R.U32.HI UR13, URZ, UR13, UR16 ;  /* 0x0000000dff0d7299 */ /* 0x000fe40008011610 */
[----:B------:R-:W-:Y:S02]  /*27f0*/  USEL UR4, UR39, UR4, !UP0 ;  /* 0x0000000427047287 */ /* 0x000fe4000c000000 */
[----:B------:R-:W-:-:S02]  /*2800*/  @UP3 USHF.R.U32.HI UR6, URZ, UR9, UR18 ;  /* 0x00000009ff063299 */ /* 0x000fc40008011612 */
[----:B------:R-:W-:Y:S02]  /*2810*/  UIMAD UR10, UR42, UR5, URZ ;  /* 0x000000052a0a72a4 */ /* 0x000fe4000f8e02ff */
[----:B------:R-:W-:Y:S02]  /*2820*/  USEL UR5, UR40, UR13, !UP2 ;  /* 0x0000000d28057287 */ /* 0x000fe4000d000000 */
[----:B------:R-:W-:Y:S02]  /*2830*/  UIMAD UR12, UR42, UR6, URZ ;  /* 0x000000062a0c72a4 */ /* 0x000fe4000f8e02ff */
[----:B------:R-:W-:Y:S02]  /*2840*/  UISETP.GE.AND UP0, UPT, UR4, UR10, UPT ;  /* 0x0000000a0400728c */ /* 0x000fe4000bf06270 */
[----:B------:R-:W-:Y:S02]  /*2850*/  UIMAD.WIDE.U32 UR10, UR4, UR8, URZ ;  /* 0x00000008040a72a5 */ /* 0x000fe4000f8e00ff */
[----:B------:R-:W-:-:S02]  /*2860*/  UISETP.GE.OR UP0, UPT, UR5, UR12, UP0 ;  /* 0x0000000c0500728c */ /* 0x000fc40008706670 */
        /* <DEDUP_REMOVED lines=19> */
.L_x_41:
[----:B------:R-:W2:Y:S02]  /*29a0*/  LDCU UR4, c[0x0][0xb30] ;  /* 0x00016600ff0477ac */ /* 0x000ea40008000800 */
[----:B--2---:R-:W-:-:S09]  /*29b0*/  UISETP.NE.AND UP0, UPT, UR4, 0x1, UPT ;  /* 0x000000010400788c */ /* 0x004fd2000bf05270 */
[----:B------:R-:W-:Y:S05]  /*29c0*/  BRA.U UP0, `(.L_x_42) ;  /* 0x0000000100447547 */ /* 0x000fea000b800000 */
[----:B------:R-:W2:Y:S01]  /*29d0*/  LDCU.128 UR12, c[0x0][0xb10] ;  /* 0x00016200ff0c77ac */ /* 0x000ea20008000c00 */
[----:B------:R-:W3:Y:S01]  /*29e0*/  LDCU UR10, c[0x0][0xb0c] ;  /* 0x00016180ff0a77ac */ /* 0x000ee20008000800 */
[----:B------:R-:W4:Y:S01]  /*29f0*/  LDCU UR6, c[0x0][0xb20] ;  /* 0x00016400ff0677ac */ /* 0x000f220008000800 */
[----:B--2---:R-:W-:Y:S02]  /*2a00*/  UIMAD.WIDE.U32 UR8, UR40, UR12, URZ ;  /* 0x0000000c280872a5 */ /* 0x004fe4000f8e00ff */
[----:B------:R-:W-:Y:S02]  /*2a10*/  UIMAD.WIDE.U32 UR4, UR39, UR15, URZ ;  /* 0x0000000f270472a5 */ /* 0x000fe4000f8e00ff */
[----:B---3--:R-:W-:Y:S02]  /*2a20*/  UISETP.NE.AND UP2, UPT, UR10, 0x1, UPT ;  /* 0x000000010a00788c */ /* 0x008fe4000bf45270 */
[----:B------:R-:W-:Y:S01]  /*2a30*/  UISETP.NE.AND UP0, UPT, UR14, 0x1, UPT ;  /* 0x000000010e00788c */ /* 0x000fe2000bf05270 */
[----:B------:R-:W-:-:S02]  /*2a40*/  UMOV UR8, UR9 ;  /* 0x0000000900087c82 */ /* 0x000fc40008000000 */
[----:B------:R-:W-:Y:S01]  /*2a50*/  UMOV UR4, UR5 ;  /* 0x0000000500047c82 */ /* 0x000fe20008000000 */
[----:B------:R-:W-:Y:S02]  /*2a60*/  USHF.R.U32.HI UR13, URZ, UR13, UR8 ;  /* 0x0000000dff0d7299 */ /* 0x000fe40008011608 */
[----:B----4-:R-:W-:Y:S02]  /*2a70*/  USHF.R.U32.HI UR4, URZ, UR6, UR4 ;  /* 0x00000006ff047299 */ /* 0x010fe40008011604 */
[----:B------:R-:W-:Y:S02]  /*2a80*/  USEL UR5, UR40, UR13, !UP2 ;  /* 0x0000000d28057287 */ /* 0x000fe4000d000000 */
[----:B------:R-:W-:-:S04]  /*2a90*/  USEL UR4, UR39, UR4, !UP0 ;  /* 0x0000000427047287 */ /* 0x000fc8000c000000 */
[----:B------:R-:W-:Y:S02]  /*2aa0*/  UIADD3 UR6, UPT, UPT, UR5, -UR4, URZ ;  /* 0x8000000405067290 */ /* 0x000fe4000fffe0ff */
[----:B------:R-:W-:Y:S02]  /*2ab0*/  UIADD3 UR4, UPT, UPT, -UR5, UR4, URZ ;  /* 0x0000000405047290 */ /* 0x000fe4000fffe1ff */
[----:B------:R-:W-:Y:S02]  /*2ac0*/  UIMAD UR39, UR6, UR14, UR39 ;  /* 0x0000000e062772a4 */ /* 0x000fe4000f8e0227 */
[----:B------:R-:W-:-:S12]  /*2ad0*/  UIMAD UR40, UR4, UR10, UR40 ;  /* 0x0000000a042872a4 */ /* 0x000fd8000f8e0228 */
.L_x_42:
[----:B------:R-:W-:Y:S01]  /*2ae0*/  VIADD R11, R11, 0x1 ;  /* 0x000000010b0b7836 */ /* 0x000fe20000000000 */
[----:B------:R-:W-:Y:S01]  /*2af0*/  PLOP3.LUT P1, PT, PT, PT, PT, 0x80, 0x8 ;  /* 0x000000000008781c */ /* 0x000fe20003f2f070 */
[----:B------:R-:W-:Y:S02]  /*2b00*/  UIADD3 UR16, UPT, UPT, UR40, UR59, URZ ;  /* 0x0000003b28107290 */ /* 0x000fe4000fffe0ff */
[----:B------:R-:W-:Y:S01]  /*2b10*/  UIADD3 UR20, UPT, UPT, UR39, UR62, URZ ;  /* 0x0000003e27147290 */ /* 0x000fe2000fffe0ff */
[----:B------:R-:W-:-:S04]  /*2b20*/  ISETP.NE.AND P0, PT, R11, 0x2, PT ;  /* 0x000000020b00780c */ /* 0x000fc80003f05270 */
[----:B------:R-:W-:Y:S02]  /*2b30*/  SEL R3, RZ, 0x1, P0 ;  /* 0x00000001ff037807 */ /* 0x000fe40000000000 */
[----:B------:R-:W-:Y:S02]  /*2b40*/  SEL R11, R11, RZ, P0 ;  /* 0x000000ff0b0b7207 */ /* 0x000fe40000000000 */
[----:B------:R-:W-:Y:S01]  /*2b50*/  LOP3.LUT R10, R10, R3, RZ, 0x3c, !PT ;  /* 0x000000030a0a7212 */ /* 0x000fe200078e3cff */
[----:B------:R-:W-:Y:S06]  /*2b60*/  BRA.U UP1, `(.L_x_43) ;  /* 0xfffffff101547547 */ /* 0x000fec000b83ffff */
[----:B------:R-:W-:Y:S01]  /*2b70*/  UIADD3 UR21, UPT, UPT, UR21, 0x50, URZ ;  /* 0x0000005015157890 */ /* 0x000fe2000fffe0ff */
[----:B------:R-:W-:-:S03]  /*2b80*/  SHF.L.U32 R3, R12, 0x1f, RZ ;  /* 0x0000001f0c037819 */ /* 0x000fc600000006ff */
[----:B------:R-:W-:-:S09]  /*2b90*/  ULEA UR4, UR7, UR21, 0x3 ;  /* 0x0000001507047291 */ /* 0x000fd2000f8e18ff */
[----:B------:R-:W2:Y:S02]  /*2ba0*/  SYNCS.PHASECHK.TRANS64.TRYWAIT P0, [UR4], R3 ;  /* 0x00000003ff0075a7 */ /* 0x000ea40008001104 */
[----:B--2---:R-:W-:Y:S05]  /*2bb0*/  @!P0 BRA `(.L_x_44) ;  /* 0x0000007000c88947 */ /* 0x004fea0003800000 */
.L_x_144:
[----:B------:R-:W-:-:S04]  /*2bc0*/  UIADD3 UR4, UPT, UPT, UR7, 0x1, URZ ;  /* 0x0000000107047890 */ /* 0x000fc8000fffe0ff */
[----:B------:R-:W-:-:S04]  /*2bd0*/  UISETP.NE.AND UP0, UPT, UR4, 0xa, UPT ;  /* 0x0000000a0400788c */ /* 0x000fc8000bf05270 */
[----:B------:R-:W-:Y:S02]  /*2be0*/  USEL UR6, URZ, 0x1, UP0 ;  /* 0x00000001ff067887 */ /* 0x000fe40008000000 */
[----:B------:R-:W-:-:S04]  /*2bf0*/  USEL UR4, UR4, URZ, UP0 ;  /* 0x000000ff04047287 */ /* 0x000fc80008000000 */
[----:B------:R-:W-:Y:S01]  /*2c00*/  ULEA UR5, UR4, UR21, 0x3 ;  /* 0x0000001504057291 */ /* 0x000fe2000f8e18ff */
[----:B------:R-:W-:-:S04]  /*2c10*/  LOP3.LUT R2, R12, UR6, RZ, 0x3c, !PT ;  /* 0x000000060c027c12 */ /* 0x000fc8000f8e3cff */
[----:B-1----:R-:W-:-:S04]  /*2c20*/  SHF.L.U32 R3, R2, 0x1f, RZ ;  /* 0x0000001f02037819 */ /* 0x002fc800000006ff */
[----:B------:R-:W1:Y:S02]  /*2c30*/  SYNCS.PHASECHK.TRANS64.TRYWAIT P0, [UR5], R3 ;  /* 0x00000003ff0075a7 */ /* 0x000e640008001105 */
[----:B-1----:R-:W-:Y:S05]  /*2c40*/  @!P0 BRA `(.L_x_45) ;  /* 0x0000007000bc8947 */ /* 0x002fea0003800000 */
.L_x_146:
        /* <DEDUP_REMOVED lines=9> */
.L_x_148:
        /* <DEDUP_REMOVED lines=9> */
.L_x_150:
        /* <DEDUP_REMOVED lines=9> */
.L_x_152:
        /* <DEDUP_REMOVED lines=9> */
.L_x_154:
        /* <DEDUP_REMOVED lines=9> */
.L_x_156:
        /* <DEDUP_REMOVED lines=9> */
.L_x_158:
        /* <DEDUP_REMOVED lines=9> */
.L_x_160:
[----:B------:R-:W-:-:S04]  /*3040*/  UIADD3 UR4, UPT, UPT, UR4, 0x1, URZ ;  /* 0x0000000104047890 */ /* 0x000fc8000fffe0ff */
[----:B------:R-:W-:-:S04]  /*3050*/  UISETP.NE.AND UP0, UPT, UR4, 0xa, UPT ;  /* 0x0000000a0400788c */ /* 0x000fc8000bf05270 */
[----:B------:R-:W-:Y:S02]  /*3060*/  USEL UR5, URZ, 0x1, UP0 ;  /* 0x00000001ff057887 */ /* 0x000fe40008000000 */
[----:B------:R-:W-:-:S04]  /*3070*/  USEL UR4, UR4, URZ, UP0 ;  /* 0x000000ff04047287 */ /* 0x000fc80008000000 */
[----:B------:R-:W-:Y:S01]  /*3080*/  ULEA UR4, UR4, UR21, 0x3 ;  /* 0x0000001504047291 */ /* 0x000fe2000f8e18ff */
[----:B-1----:R-:W-:-:S04]  /*3090*/  LOP3.LUT R3, R2, UR5, RZ, 0x3c, !PT ;  /* 0x0000000502037c12 */ /* 0x002fc8000f8e3cff */
[----:B------:R-:W-:Y:S01]  /*30a0*/  SHF.L.U32 R3, R3, 0x1f, RZ ;  /* 0x0000001f03037819 */ /* 0x000fe200000006ff */
[----:B------:R-:W-:-:S07]  /*30b0*/  IMAD.U32 R0, RZ, RZ, UR4 ;  /* 0x00000004ff007e24 */ /* 0x000fce000f8e00ff */
.L_x_53:
[----:B-1----:R1:W2:Y:S02]  /*30c0*/  SYNCS.PHASECHK.TRANS64.TRYWAIT P0, [R0+URZ], R3 ;  /* 0x00000003000075a7 */ /* 0x0022a400080011ff */
[----:B--2---:R-:W-:Y:S05]  /*30d0*/  @!P0 NANOSLEEP.SYNCS 0x989680 ;  /* 0x009896800000895d */ /* 0x004fea0003900000 */
[----:B------:R-:W2:Y:S02]  /*30e0*/  @!P0 SYNCS.PHASECHK.TRANS64 P0, [R0+URZ], R3 ;  /* 0x00000003000085a7 */ /* 0x000ea400080010ff */
[----:B--2---:R-:W-:Y:S05]  /*30f0*/  @P0 EXIT ;  /* 0x000000000000094d */ /* 0x004fea0003800000 */
[----:B------:R-:W-:Y:S05]  /*3100*/  BRA `(.L_x_53) ;  /* 0xfffffffc00ec7947 */ /* 0x000fea000383ffff */
.L_x_23:
[----:B------:R-:W1:Y:S02]  /*3110*/  S2UR UR4, SR_CgaCtaId ;  /* 0x00000000000479c3 */ /* 0x000e640000008800 */
[----:B-1----:R-:W-:-:S04]  /*3120*/  UISETP.NE.AND UP0, UPT, UR4, URZ, UPT ;  /* 0x000000ff0400728c */ /* 0x002fc8000bf05270 */
[----:B------:R-:W-:-:S09]  /*3130*/  UISETP.NE.OR UP0, UPT, UR21, 0x1, UP0 ;  /* 0x000000011500788c */ /* 0x000fd20008705670 */
[----:B------:R-:W-:Y:S05]  /*3140*/  BRA.U UP0, `(.L_x_54) ;  /* 0x00000005004c7547 */ /* 0x000fea000b800000 */
[----:B------:R-:W1:Y:S01]  /*3150*/  S2UR UR5, SR_CgaCtaId ;  /* 0x00000000000579c3 */ /* 0x000e620000008800 */
[----:B------:R-:W-:Y:S01]  /*3160*/  UMOV UR4, 0x400 ;  /* 0x0000040000047882 */ /* 0x000fe20000000000 */
[----:B------:R-:W-:Y:S01]  /*3170*/  ISETP.GE.U32.AND P2, PT, R0, 0x10, PT ;  /* 0x000000100000780c */ /* 0x000fe20003f46070 */
[----:B------:R-:W-:Y:S01]  /*3180*/  IMAD.MOV.U32 R12, RZ, RZ, 0x1 ;  /* 0x00000001ff0c7424 */ /* 0x000fe200078e00ff */
[----:B------:R-:W-:Y:S02]  /*3190*/  CS2R R10, SRZ ;  /* 0x00000000000a7805 */ /* 0x000fe4000001ff00 */
[----:B------:R-:W-:Y:S01]  /*31a0*/  CS2R R8, SRZ ;  /* 0x0000000000087805 */ /* 0x000fe2000001ff00 */
[----:B-1----:R-:W-:-:S03]  /*31b0*/  ULEA UR6, UR5, UR4, 0x18 ;  /* 0x0000000405067291 */ /* 0x002fc6000f8ec0ff */
[----:B------:R-:W-:-:S09]  /*31c0*/  UMOV UR5, URZ ;  /* 0x000000ff00057c82 */ /* 0x000fd20008000000 */
.L_x_58:
[----:B------:R-:W-:Y:S02]  /*31d0*/  LEA R2, R8, UR6, 0x3 ;  /* 0x0000000608027c11 */ /* 0x000fe4000f8e18ff */
[----:B------:R-:W-:-:S03]  /*31e0*/  SHF.L.U32 R5, R9, 0x1f, RZ ;  /* 0x0000001f09057819 */ /* 0x000fc600000006ff */
[----:B------:R-:W-:Y:S01]  /*31f0*/  VIADD R4, R2, 0x160 ;  /* 0x0000016002047836 */ /* 0x000fe20000000000 */
[----:B------:R-:W1:Y:S02]  /*3200*/  SYNCS.PHASECHK.TRANS64.TRYWAIT P0, [R2+URZ+0x150], R5 ;  /* 0x00015005020075a7 */ /* 0x000e6400080011ff */
[----:B-1----:R-:W-:Y:S05]  /*3210*/  @!P0 BRA `(.L_x_55) ;  /* 0x0000007000088947 */ /* 0x002fea0003800000 */
.L_x_161:
[----:B------:R-:W-:Y:S01]  /*3220*/  ULEA UR4, UR5, UR6, 0x3 ;  /* 0x0000000605047291 */ /* 0x000fe2000f8e18ff */
[----:B------:R-:W-:Y:S02]  /*3230*/  PRMT R4, RZ, 0x654, R4 ;  /* 0x00000654ff047816 */ /* 0x000fe40000000004 */
[----:B-1----:R-:W-:Y:S01]  /*3240*/  SHF.L.U32 R5, R12, 0x1f, RZ ;  /* 0x0000001f0c057819 */ /* 0x002fe200000006ff */
[----:B------:R-:W-:Y:S01]  /*3250*/  UIADD3 UR7, UPT, UPT, UR4, 0xf0, URZ ;  /* 0x000000f004077890 */ /* 0x000fe2000fffe0ff */
[----:B------:R1:W-:Y:S05]  /*3260*/  SYNCS.ARRIVE.TRANS64.RED.A1T0 RZ, [R4+URZ], RZ ;  /* 0x000000ff04ff79a7 */ /* 0x0003ea00081004ff */
[----:B------:R-:W-:Y:S01]  /*3270*/  IMAD.U32 R7, RZ, RZ, UR7 ;  /* 0x00000007ff077e24 */ /* 0x000fe2000f8e00ff */
[----:B------:R-:W2:Y:S04]  /*3280*/  SYNCS.PHASECHK.TRANS64.TRYWAIT P0, [UR4+0x100], R5 ;  /* 0x00010005ff0075a7 */ /* 0x000ea80008001104 */
[----:B------:R-:W-:Y:S01]  /*3290*/  PRMT R6, R0, 0x654, R7 ;  /* 0x0000065400067816 */ /* 0x000fe20000000007 */
[----:B-1----:R-:W-:Y:S01]  /*32a0*/  @!P2 IMAD.MOV.U32 R4, RZ, RZ, 0x10 ;  /* 0x00000010ff04a424 */ /* 0x002fe200078e00ff */
[----:B--2---:R-:W-:Y:S06]  /*32b0*/  @!P0 BRA `(.L_x_56) ;  /* 0x0000006c00f48947 */ /* 0x004fec0003800000 */
.L_x_163:
[----:B------:R-:W-:Y:S01]  /*32c0*/  ULEA UR8, UR5, UR6, 0x4 ;  /* 0x0000000605087291 */ /* 0x000fe2000f8e20ff */
[----:B------:R-:W-:Y:S01]  /*32d0*/  SEL R3, R6, R3, !P2 ;  /* 0x0000000306037207 */ /* 0x000fe20005000000 */
[----:B------:R-:W-:Y:S01]  /*32e0*/  UIADD3 UR9, UPT, UPT, UR4, 0xf0, URZ ;  /* 0x000000f004097890 */ /* 0x000fe2000fffe0ff */
[----:B-1----:R-:W-:Y:S01]  /*32f0*/  LEA R2, R11, UR6, 0x3 ;  /* 0x000000060b027c11 */ /* 0x002fe2000f8e18ff */
[----:B------:R-:W-:Y:S01]  /*3300*/  UIADD3 UR8, UPT, UPT, UR8, 0x180, URZ ;  /* 0x0000018008087890 */ /* 0x000fe2000fffe0ff */
[----:B------:R-:W-:Y:S01]  /*3310*/  SHF.L.U32 R5, R10, 0x1f, RZ ;  /* 0x0000001f0a057819 */ /* 0x000fe200000006ff */
[----:B------:R1:W-:Y:S01]  /*3320*/  @!P2 SYNCS.ARRIVE.TRANS64.RED RZ, [R3+URZ], R4 ;  /* 0x0000000403ffa9a7 */ /* 0x0003e200080004ff */
[----:B------:R-:W-:Y:S01]  /*3330*/  UIADD3 UR4, UPT, UPT, UR5, 0x1, URZ ;  /* 0x0000000105047890 */ /* 0x000fe2000fffe0ff */
[----:B------:R-:W-:-:S03]  /*3340*/  VIADD R8, R8, 0x1 ;  /* 0x0000000108087836 */ /* 0x000fc60000000000 */
[----:B------:R-:W-:Y:S02]  /*3350*/  UISETP.NE.AND UP0, UPT, UR4, 0x2, UPT ;  /* 0x000000020400788c */ /* 0x000fe4000bf05270 */
[----:B------:R-:W-:Y:S06]  /*3360*/  UGETNEXTWORKID.BROADCAST [UR8], [UR9] ;  /* 0x00000000080073ca */ /* 0x000fec0008000100 */
[----:B------:R-:W-:Y:S01]  /*3370*/  USEL UR7, URZ, 0x1, UP0 ;  /* 0x00000001ff077887 */ /* 0x000fe20008000000 */
[----:B------:R-:W-:Y:S01]  /*3380*/  ISETP.NE.AND P0, PT, R8, 0x2, PT ;  /* 0x000000020800780c */ /* 0x000fe20003f05270 */
[----:B------:R-:W-:Y:S01]  /*3390*/  USEL UR5, UR4, URZ, UP0 ;  /* 0x000000ff04057287 */ /* 0x000fe20008000000 */
[----:B------:R-:W2:Y:S03]  /*33a0*/  SYNCS.PHASECHK.TRANS64.TRYWAIT P1, [R2+URZ+0xf0], R5 ;  /* 0x0000f005020075a7 */ /* 0x000ea600080211ff */
[----:B------:R-:W-:Y:S01]  /*33b0*/  LOP3.LUT R12, R12, UR7, RZ, 0x3c, !PT ;  /* 0x000000070c0c7c12 */ /* 0x000fe2000f8e3cff */
[----:B-12---:R-:W-:Y:S07]  /*33c0*/  @!P1 BRA `(.L_x_57) ;  /* 0x0000006c00c89947 */ /* 0x006fee0003800000 */
.L_x_164:
[C---:B------:R-:W-:Y:S01]  /*33d0*/  LEA R4, R11.reuse, UR6, 0x4 ;  /* 0x000000060b047c11 */ /* 0x040fe2000f8e20ff */
[----:B-1----:R-:W-:Y:S01]  /*33e0*/  VIADD R2, R2, 0x100 ;  /* 0x0000010002027836 */ /* 0x002fe20000000000 */
[----:B------:R-:W-:Y:S01]  /*33f0*/  SEL R8, R8, RZ, P0 ;  /* 0x000000ff08087207 */ /* 0x000fe20000000000 */
[----:B------:R-:W-:-:S03]  /*3400*/  VIADD R11, R11, 0x1 ;  /* 0x000000010b0b7836 */ /* 0x000fc60000000000 */
[----:B------:R-:W1:Y:S01]  /*3410*/  LDS.128 R4, [R4+0x180] ;  /* 0x0001800004047984 */ /* 0x000e620000000c00 */
[----:B------:R-:W-:Y:S02]  /*3420*/  PRMT R2, RZ, 0x654, R2 ;  /* 0x00000654ff027816 */ /* 0x000fe40000000002 */
[C---:B------:R-:W-:Y:S01]  /*3430*/  ISETP.NE.AND P1, PT, R11.reuse, 0x2, PT ;  /* 0x000000020b00780c */ /* 0x040fe20003f25270 */
[----:B------:R-:W-:Y:S01]  /*3440*/  @!PT LDS RZ, [RZ] ;  /* 0x00000000fffff984 */ /* 0x000fe20000000800 */
[----:B------:R-:W-:Y:S01]  /*3450*/  @!PT LDS RZ, [RZ] ;  /* 0x00000000fffff984 */ /* 0x000fe20000000800 */
[----:B------:R-:W-:Y:S01]  /*3460*/  @!PT LDS RZ, [RZ] ;  /* 0x00000000fffff984 */ /* 0x000fe20000000800 */
[----:B------:R-:W-:Y:S01]  /*3470*/  @!PT LDS RZ, [RZ] ;  /* 0x00000000fffff984 */ /* 0x000fe20000000800 */
[----:B------:R2:W-:Y:S06]  /*3480*/  MEMBAR.ALL.CTA ;  /* 0x0000000000007992 */ /* 0x0005ec0000008000 */
[----:B--2---:R-:W2:Y:S01]  /*3490*/  FENCE.VIEW.ASYNC.S ;  /* 0x00000000000073c6 */ /* 0x004ea20000000000 */
[----:B------:R-:W-:Y:S01]  /*34a0*/  SEL R11, R11, RZ, P1 ;  /* 0x000000ff0b0b7207 */ /* 0x000fe20000800000 */
[----:B--2---:R2:W-:Y:S01]  /*34b0*/  SYNCS.ARRIVE.TRANS64.RED.A1T0 RZ, [R2+URZ], RZ ;  /* 0x000000ff02ff79a7 */ /* 0x0045e200081004ff */
[----:B-1----:R-:W-:-:S02]  /*34c0*/  LOP3.LUT P3, RZ, R6, 0x1, RZ, 0xc0, !PT ;  /* 0x0000000106ff7812 */ /* 0x002fc4000786c0ff */
[----:B------:R-:W-:-:S04]  /*34d0*/  SEL R5, RZ, 0x1, P1 ;  /* 0x00000001ff057807 */ /* 0x000fc80000800000 */
[----:B------:R-:W-:Y:S02]  /*34e0*/  LOP3.LUT R10, R10, R5, RZ, 0x3c, !PT ;  /* 0x000000050a0a7212 */ /* 0x000fe400078e3cff */
[----:B--2---:R-:W-:-:S04]  /*34f0*/  SEL R2, RZ, 0x1, P0 ;  /* 0x00000001ff027807 */ /* 0x004fc80000000000 */
[----:B------:R-:W-:Y:S01]  /*3500*/  LOP3.LUT R9, R9, R2, RZ, 0x3c, !PT ;  /* 0x0000000209097212 */ /* 0x000fe200078e3cff */
[----:B------:R-:W-:Y:S06]  /*3510*/  @P3 BRA `(.L_x_58) ;  /* 0xfffffffc002c3947 */ /* 0x000fec000383ffff */
[----:B------:R-:W-:Y:S01]  /*3520*/  ULEA UR4, UR5, UR6, 0x3 ;  /* 0x0000000605047291 */ /* 0x000fe2000f8e18ff */
[----:B------:R-:W-:-:S08]  /*3530*/  SHF.L.U32 R3, R12, 0x1f, RZ ;  /* 0x0000001f0c037819 */ /* 0x000fd000000006ff */
[----:B------:R-:W1:Y:S02]  /*3540*/  SYNCS.PHASECHK.TRANS64 P0, [UR4+0x100], R3 ;  /* 0x00010003ff0075a7 */ /* 0x000e640008001004 */
[----:B-1----:R-:W-:Y:S05]  /*3550*/  @P0 BRA `(.L_x_59) ;  /* 0x0000000000080947 */ /* 0x002fea0003800000 */
[----:B------:R-:W1:Y:S02]  /*3560*/  SYNCS.PHASECHK.TRANS64.TRYWAIT P0, [UR4+0x100], R3 ;  /* 0x00010003ff0075a7 */ /* 0x000e640008001104 */
[----:B-1----:R-:W-:Y:S05]  /*3570*/  @!P0 BRA `(.L_x_60) ;  /* 0x0000006c00708947 */ /* 0x002fea0003800000 */
.L_x_59:
[----:B------:R-:W-:-:S04]  /*3580*/  UIADD3 UR7, UPT, UPT, UR5, 0x1, URZ ;  /* 0x0000000105077890 */ /* 0x000fc8000fffe0ff */
[----:B------:R-:W-:-:S04]  /*3590*/  UISETP.NE.AND UP0, UPT, UR7, 0x2, UPT ;  /* 0x000000020700788c */ /* 0x000fc8000bf05270 */
[----:B------:R-:W-:Y:S02]  /*35a0*/  USEL UR8, URZ, 0x1, UP0 ;  /* 0x00000001ff087887 */ /* 0x000fe40008000000 */
[----:B------:R-:W-:-:S04]  /*35b0*/  USEL UR7, UR7, URZ, UP0 ;  /* 0x000000ff07077287 */ /* 0x000fc80008000000 */
[----:B------:R-:W-:Y:S01]  /*35c0*/  ULEA UR7, UR7, UR6, 0x3 ;  /* 0x0000000607077291 */ /* 0x000fe2000f8e18ff */
[----:B-1----:R-:W-:-:S04]  /*35d0*/  LOP3.LUT R3, R12, UR8, RZ, 0x3c, !PT ;  /* 0x000000080c037c12 */ /* 0x002fc8000f8e3cff */
[----:B------:R-:W-:-:S04]  /*35e0*/  SHF.L.U32 R0, R3, 0x1f, RZ ;  /* 0x0000001f03007819 */ /* 0x000fc800000006ff */
[----:B------:R-:W1:Y:S02]  /*35f0*/  SYNCS.PHASECHK.TRANS64 P0, [UR7+0x100], R0 ;  /* 0x00010000ff0075a7 */ /* 0x000e640008001007 */
[----:B-1----:R-:W-:Y:S05]  /*3600*/  @P0 EXIT ;  /* 0x000000000000094d */ /* 0x002fea0003800000 */
[----:B------:R-:W-:Y:S02]  /*3610*/  SHF.L.U32 R3, R3, 0x1f, RZ ;  /* 0x0000001f03037819 */ /* 0x000fe400000006ff */
[----:B------:R-:W-:-:S07]  /*3620*/  MOV R0, UR7 ;  /* 0x0000000700007c02 */ /* 0x000fce0008000f00 */
.L_x_61:
[----:B-1----:R1:W2:Y:S02]  /*3630*/  SYNCS.PHASECHK.TRANS64.TRYWAIT P0, [R0+URZ+0x100], R3 ;  /* 0x00010003000075a7 */ /* 0x0022a400080011ff */
[----:B--2---:R-:W-:Y:S05]  /*3640*/  @!P0 NANOSLEEP.SYNCS 0x989680 ;  /* 0x009896800000895d */ /* 0x004fea0003900000 */
[----:B------:R-:W2:Y:S02]  /*3650*/  @!P0 SYNCS.PHASECHK.TRANS64 P0, [R0+URZ+0x100], R3 ;  /* 0x00010003000085a7 */ /* 0x000ea400080010ff */
[----:B--2---:R-:W-:Y:S05]  /*3660*/  @P0 EXIT ;  /* 0x000000000000094d */ /* 0x004fea0003800000 */
[----:B------:R-:W-:Y:S05]  /*3670*/  BRA `(.L_x_61) ;  /* 0xfffffffc00ec7947 */ /* 0x000fea000383ffff */
.L_x_54:
[----:B------:R-:W-:Y:S05]  /*3680*/  BRA.U UP4, `(.L_x_62) ;  /* 0x0000000d04a07547 */ /* 0x000fea000b800000 */
[----:B------:R-:W1:Y:S01]  /*3690*/  S2UR UR7, SR_CgaCtaId ;  /* 0x00000000000779c3 */ /* 0x000e620000008800 */
[----:B------:R-:W-:Y:S01]  /*36a0*/  UMOV UR4, 0x40 ;  /* 0x0000004000047882 */ /* 0x000fe20000000000 */
[----:B------:R-:W-:Y:S01]  /*36b0*/  NOP ;  /* 0x0000000000007918 */ /* 0x000fe20000000000 */
[----:B------:R-:W-:Y:S01]  /*36c0*/  UMOV UR6, 0x400 ;  /* 0x0000040000067882 */ /* 0x000fe20000000000 */
[----:B-1----:R-:W-:Y:S02]  /*36d0*/  ULEA UR5, UR7, UR4, 0x18 ;  /* 0x0000000407057291 */ /* 0x002fe4000f8ec0ff */
[----:B------:R-:W-:-:S07]  /*36e0*/  ULEA UR6, UR7, UR6, 0x18 ;  /* 0x0000000607067291 */ /* 0x000fce000f8ec0ff */
[----:B------:R-:W1:Y:S02]  /*36f0*/  LDS.U8 R0, [UR5+0x1c] ;  /* 0x00001c05ff007984 */ /* 0x000e640008000000 */
[----:B-1----:R-:W-:-:S13]  /*3700*/  ISETP.NE.AND P0, PT, R0, RZ, PT ;  /* 0x000000ff0000720c */ /* 0x002fda0003f05270 */
[----:B------:R-:W-:Y:S05]  /*3710*/  @P0 BRA `(.L_x_63) ;  /* 0x0000000000580947 */ /* 0x000fea0003800000 */
[----:B------:R-:W-:-:S13]  /*3720*/  ELECT P0, URZ, PT ;  /* 0x0000000000ff782f */ /* 0x000fda0003800000 */
[----:B------:R-:W-:Y:S05]  /*3730*/  @!P0 BRA `(.L_x_64) ;  /* 0x0000000000608947 */ /* 0x000fea0003800000 */
[----:B------:R-:W-:Y:S01]  /*3740*/  UMOV UR4, 0x10 ;  /* 0x0000001000047882 */ /* 0x000fe20000000000 */
[----:B------:R-:W-:Y:S01]  /*3750*/  HFMA2 R0, -RZ, RZ, 0, 5.9604644775390625e-08 ;  /* 0x00000001ff007431 */ /* 0x000fe200000001ff */
[----:B------:R-:W-:-:S03]  /*3760*/  MOV R3, 0xffff ;  /* 0x0000ffff00037802 */ /* 0x000fc60000000f00 */
[----:B------:R-:W-:Y:S04]  /*3770*/  DEPBAR.LE SB1, 0x36 ;  /* 0x00009d800000791a */ /* 0x000fe80000000000 */
[----:B------:R-:W1:Y:S02]  /*3780*/  UTCATOMSWS.FIND_AND_SET.ALIGN UP0, UR4, UR4 ;  /* 0x00000004000475e3 */ /* 0x000e640008000800 */
[----:B-1----:R-:W-:Y:S01]  /*3790*/  MOV R4, UR4 ;  /* 0x0000000400047c02 */ /* 0x002fe20008000f00 */
[----:B------:R-:W-:Y:S06]  /*37a0*/  BRA.U UP0, `(.L_x_65) ;  /* 0x0000000100187547 */ /* 0x000fec000b800000 */
.L_x_66:
[----:B------:R-:W-:Y:S05]  /*37b0*/  NANOSLEEP 0x64 ;  /* 0x000000640000795d */ /* 0x000fea0003800000 */
[----:B------:R-:W-:-:S05]  /*37c0*/  UMOV UR4, 0x10 ;  /* 0x0000001000047882 */ /* 0x000fca0000000000 */
[----:B------:R-:W-:Y:S04]  /*37d0*/  DEPBAR.LE SB1, 0x36 ;  /* 0x00009d800000791a */ /* 0x000fe80000000000 */
[----:B------:R-:W1:Y:S02]  /*37e0*/  UTCATOMSWS.FIND_AND_SET.ALIGN UP0, UR4, UR4 ;  /* 0x00000004000475e3 */ /* 0x000e640008000800 */
[----:B-1----:R-:W-:Y:S01]  /*37f0*/  MOV R4, UR4 ;  /* 0x0000000400047c02 */ /* 0x002fe20008000f00 */
[----:B------:R-:W-:Y:S05]  /*3800*/  BRA.U !UP0, `(.L_x_66) ;  /* 0xfffffffd08e87547 */ /* 0x000fea000b83ffff */
.L_x_65:
[-C--:B------:R-:W-:Y:S02]  /*3810*/  SHF.L.U32 R3, R3, R4.reuse, RZ ;  /* 0x0000000403037219 */ /* 0x080fe400000006ff */
[----:B------:R-:W-:Y:S01]  /*3820*/  SHF.L.U32 R0, R0, R4, RZ ;  /* 0x0000000400007219 */ /* 0x000fe200000006ff */
[----:B------:R-:W-:Y:S02]  /*3830*/  IMAD.SHL.U32 R4, R4, 0x20, RZ ;  /* 0x0000002004047824 */ /* 0x000fe400078e00ff */
[----:B------:R1:W-:Y:S04]  /*3840*/  ATOMS.OR RZ, [UR5+0x14], R3 ;  /* 0x00001403ffff798c */ /* 0x0003e8000b000005 */
[----:B------:R1:W-:Y:S04]  /*3850*/  ATOMS.OR RZ, [UR5+0x18], R0 ;  /* 0x00001800ffff798c */ /* 0x0003e8000b000005 */
[----:B------:R1:W-:Y:S01]  /*3860*/  STS [UR6+0x1a0], R4 ;  /* 0x0001a004ff007988 */ /* 0x0003e20008000806 */
[----:B------:R-:W-:Y:S05]  /*3870*/  BRA `(.L_x_64) ;  /* 0x0000000000107947 */ /* 0x000fea0003800000 */
.L_x_63:
[----:B------:R-:W-:Y:S02]  /*3880*/  MOV R0, 0xffffffff ;  /* 0xffffffff00007802 */ /* 0x000fe40000000f00 */
[----:B------:R-:W-:-:S03]  /*3890*/  MOV R4, 0x38c0 ;  /* 0x000038c000047802 */ /* 0x000fc60000000f00 */
[----:B------:R1:W-:Y:S04]  /*38a0*/  STS [UR6+0x1a0], R0 ;  /* 0x0001a000ff007988 */ /* 0x0003e80008000806 */
[----:B-1---5:R-:W-:Y:S05]  /*38b0*/  CALL.REL.NOINC `($__internal_1_$__cuda_sm10x_tcgen05_guardrail_trap_phase_invalid_during_alloc) ;  /* 0x0000007000b47944 */ /* 0x022fea0003c00000 */
.L_x_64:
[----:B------:R-:W-:Y:S05]  /*38c0*/  WARPSYNC.ALL ;  /* 0x0000000000007948 */ /* 0x000fea0003800000 */
[----:B------:R-:W2:Y:S01]  /*38d0*/  S2UR UR4, SR_CgaCtaId ;  /* 0x00000000000479c3 */ /* 0x000ea20000008800 */
[----:B------:R-:W-:Y:S01]  /*38e0*/  UMOV UR17, 0x400 ;  /* 0x0000040000117882 */ /* 0x000fe20000000000 */
[----:B------:R-:W-:-:S06]  /*38f0*/  NOP ;  /* 0x0000000000007918 */ /* 0x000fcc0000000000 */
[----:B------:R-:W-:Y:S06]  /*3900*/  BAR.ARV 0x6, 0xa0 ;  /* 0x0182800000007b1d */ /* 0x000fec0000002000 */
[----:B------:R-:W3:Y:S01]  /*3910*/  LDCU UR5, c[0x0][0x38c] ;  /* 0x00007180ff0577ac */ /* 0x000ee20008000800 */
[----:B------:R-:W-:Y:S01]  /*3920*/  LOP3.LUT R2, R2, 0xffff, RZ, 0xc0, !PT ;  /* 0x0000ffff02027812 */ /* 0x000fe200078ec0ff */
[----:B------:R-:W-:Y:S01]  /*3930*/  IMAD.MOV.U32 R11, RZ, RZ, 0x1 ;  /* 0x00000001ff0b7424 */ /* 0x000fe200078e00ff */
[----:B------:R-:W-:Y:S01]  /*3940*/  CS2R R8, SRZ ;  /* 0x0000000000087805 */ /* 0x000fe2000001ff00 */
[----:B------:R-:W4:Y:S01]  /*3950*/  LDCU UR8, c[0x0][0x38c] ;  /* 0x00007180ff0877ac */ /* 0x000f220008000800 */
[----:B------:R-:W-:Y:S01]  /*3960*/  R2UR UR19, R2 ;  /* 0x00000000021372ca */ /* 0x000fe200000e0000 */
[----:B------:R-:W-:Y:S01]  /*3970*/  IMAD.MOV.U32 R10, RZ, RZ, RZ ;  /* 0x000000ffff0a7224 */ /* 0x000fe200078e00ff */
[----:B------:R-:W-:Y:S01]  /*3980*/  UMOV UR22, URZ ;  /* 0x000000ff00167c82 */ /* 0x000fe20008000000 */
[----:B------:R-:W-:Y:S01]  /*3990*/  UMOV UR14, URZ ;  /* 0x000000ff000e7c82 */ /* 0x000fe20008000000 */
[----:B--2---:R-:W-:Y:S01]  /*39a0*/  ULEA UR17, UR4, UR17, 0x18 ;  /* 0x0000001104117291 */ /* 0x004fe2000f8ec0ff */
[----:B------:R-:W-:Y:S01]  /*39b0*/  UMOV UR26, 0x0 ;  /* 0x00000000001a7882 */ /* 0x000fe20000000000 */
[----:B------:R-:W-:-:S02]  /*39c0*/  UMOV UR27, 0x4400490 ;  /* 0x04400490001b7882 */ /* 0x000fc40000000000 */
[----:B------:R-:W-:Y:S02]  /*39d0*/  UIADD3 UR6, UPT, UPT, UR17, 0x6400, URZ ;  /* 0x0000640011067890 */ /* 0x000fe4000fffe0ff */
[----:B------:R-:W-:Y:S02]  /*39e0*/  UIADD3 UR7, UPT, UPT, UR17, 0x10400, URZ ;  /* 0x0001040011077890 */ /* 0x000fe4000fffe0ff */
[----:B---3--:R-:W-:Y:S01]  /*39f0*/  UIADD3 UR5, UPT, UPT, UR5, 0x3f, URZ ;  /* 0x0000003f05057890 */ /* 0x008fe2000fffe0ff */
[----:B-1----:R-:W1:Y:S01]  /*3a00*/  LDS R0, [UR17+0x1a0] ;  /* 0x0001a011ff007984 */ /* 0x002e620008000800 */
[----:B------:R-:W-:Y:S02]  /*3a10*/  USHF.R.U32.HI UR6, URZ, 0x4, UR6 ;  /* 0x00000004ff067899 */ /* 0x000fe40008011606 */
[----:B------:R-:W-:Y:S02]  /*3a20*/  USHF.R.S32.HI UR4, URZ, 0x1f, UR5 ;  /* 0x0000001fff047899 */ /* 0x000fe40008011405 */
[----:B------:R-:W-:-:S02]  /*3a30*/  ULOP3.LUT UR6, UR6, 0x3fff, URZ, 0xc0, !UPT ;  /* 0x00003fff06067892 */ /* 0x000fc4000f8ec0ff */
[----:B------:R-:W-:Y:S02]  /*3a40*/  ULEA.HI UR4, UR4, UR5, URZ, 0x6 ;  /* 0x0000000504047291 */ /* 0x000fe4000f8f30ff */
[----:B------:R-:W-:Y:S02]  /*3a50*/  USHF.R.U32.HI UR5, URZ, 0x4, UR7 ;  /* 0x00000004ff057899 */ /* 0x000fe40008011607 */
[----:B------:R-:W-:Y:S02]  /*3a60*/  USHF.R.S32.HI UR28, URZ, 0x6, UR4 ;  /* 0x00000006ff1c7899 */ /* 0x000fe40008011404 */
[----:B------:R-:W-:Y:S02]  /*3a70*/  ULOP3.LUT UR5, UR5, 0x3fff, URZ, 0xc0, !UPT ;  /* 0x00003fff05057892 */ /* 0x000fe4000f8ec0ff */
[----:B------:R-:W-:Y:S02]  /*3a80*/  UISETP.LT.AND UP0, UPT, UR28, 0x1, UPT ;  /* 0x000000011c00788c */ /* 0x000fe4000bf01270 */
[----:B------:R-:W-:-:S02]  /*3a90*/  ULOP3.LUT UR20, UR6, 0x10000, URZ, 0xfc, !UPT ;  /* 0x0001000006147892 */ /* 0x000fc4000f8efcff */
[----:B------:R-:W-:Y:S02]  /*3aa0*/  USEL UR29, UR28, 0x1, !UP0 ;  /* 0x000000011c1d7887 */ /* 0x000fe4000c000000 */
[----:B------:R-:W-:Y:S02]  /*3ab0*/  ULOP3.LUT UR21, UR5, 0x10000, URZ, 0xfc, !UPT ;  /* 0x0001000005157892 */ /* 0x000fe4000f8efcff */
[----:B------:R-:W-:Y:S02]  /*3ac0*/  UIADD3 UR29, UPT, UPT, -UR29, URZ, URZ ;  /* 0x000000ff1d1d7290 */ /* 0x000fe4000fffe1ff */
[----:B----4-:R-:W-:Y:S01]  /*3ad0*/  UISETP.GE.AND UP4, UPT, UR8, 0x1, UPT ;  /* 0x000000010800788c */ /* 0x010fe2000bf86270 */
[----:B------:R-:W-:Y:S01]  /*3ae0*/  UMOV UR24, 0x0 ;  /* 0x0000000000187882 */ /* 0x000fe20000000000 */
[----:B------:R-:W-:Y:S01]  /*3af0*/  UMOV UR25, 0x4400490 ;  /* 0x0440049000197882 */ /* 0x000fe20000000000 */
[----:B-1----:R-:W-:-:S15]  /*3b00*/  R2UR UR30, R0 ;  /* 0x00000000001e72ca */ /* 0x002fde00000e0000 */
.L_x_73:
[----:B------:R-:W-:Y:S02]  /*3b10*/  LEA R0, R10, UR17, 0x3 ;  /* 0x000000110a007c11 */ /* 0x000fe4000f8e18ff */
[----:B------:R-:W-:Y:S02]  /*3b20*/  SHF.L.U32 R5, R9, 0x1f, RZ ;  /* 0x0000001f09057819 */ /* 0x000fe400000006ff */
[----:B------:R-:W-:Y:S01]  /*3b30*/  PLOP3.LUT P0, PT, PT, PT, UP4, 0x80, 0x8 ;  /* 0x000000000008781c */ /* 0x000fe20003f0f048 */
[----:B------:R-:W-:Y:S01]  /*3b40*/  VIADD R3, R0, 0x100 ;  /* 0x0000010000037836 */ /* 0x000fe20000000000 */
[----:B-1----:R-:W1:Y:S02]  /*3b50*/  SYNCS.PHASECHK.TRANS64.TRYWAIT P1, [R0+URZ+0xf0], R5 ;  /* 0x0000f005000075a7 */ /* 0x002e6400080211ff */
[----:B-1-3--:R-:W-:Y:S09]  /*3b60*/  @!P1 BRA `(.L_x_67) ;  /* 0x00000068000c9947 */ /* 0x00aff20003800000 */
.L_x_166:
[----:B------:R-:W-:Y:S01]  /*3b70*/  LEA R4, R10, UR17, 0x4 ;  /* 0x000000110a047c11 */ /* 0x000fe2000f8e20ff */
[----:B------:R-:W-:Y:S01]  /*3b80*/  @UP4 ULEA UR4, UR14, UR17, 0x3 ;  /* 0x000000110e044291 */ /* 0x000fe2000f8e18ff */
[----:B------:R-:W-:Y:S01]  /*3b90*/  PLOP3.LUT P2, PT, PT, PT, PT, 0x80, 0x8 ;  /* 0x000000000008781c */ /* 0x000fe20003f4f070 */
[----:B------:R-:W-:Y:S01]  /*3ba0*/  ULEA UR23, UR22, UR17, 0x3 ;  /* 0x0000001116177291 */ /* 0x000fe2000f8e18ff */
[----:B------:R-:W-:Y:S02]  /*3bb0*/  PRMT R3, RZ, 0x654, R3 ;  /* 0x00000654ff037816 */ /* 0x000fe40000000003 */
[----:B-1----:R-:W1:Y:S01]  /*3bc0*/  LDS.128 R4, [R4+0x180] ;  /* 0x0001800004047984 */ /* 0x002e620000000c00 */
[----:B------:R-:W-:Y:S02]  /*3bd0*/  @P0 SHF.L.U32 R2, R8, 0x1f, RZ ;  /* 0x0000001f08020819 */ /* 0x000fe400000006ff */
[----:B------:R-:W-:Y:S01]  /*3be0*/  SHF.L.U32 R0, R11, 0x1f, RZ ;  /* 0x0000001f0b007819 */ /* 0x000fe200000006ff */
[----:B------:R-:W-:Y:S01]  /*3bf0*/  @!PT LDS RZ, [RZ] ;  /* 0x00000000fffff984 */ /* 0x000fe20000000800 */
[----:B------:R-:W-:Y:S01]  /*3c00*/  @!PT LDS RZ, [RZ] ;  /* 0x00000000fffff984 */ /* 0x000fe20000000800 */
[----:B------:R-:W-:Y:S01]  /*3c10*/  @!PT LDS RZ, [RZ] ;  /* 0x00000000fffff984 */ /* 0x000fe20000000800 */
[----:B------:R-:W-:Y:S01]  /*3c20*/  @!PT LDS RZ, [RZ] ;  /* 0x00000000fffff984 */ /* 0x000fe20000000800 */
[----:B------:R2:W-:Y:S06]  /*3c30*/  MEMBAR.ALL.CTA ;  /* 0x0000000000007992 */ /* 0x0005ec0000008000 */
[----:B--2---:R-:W2:Y:S02]  /*3c40*/  FENCE.VIEW.ASYNC.S ;  /* 0x00000000000073c6 */ /* 0x004ea40000000000 */
[----:B--2---:R2:W-:Y:S01]  /*3c50*/  SYNCS.ARRIVE.TRANS64.RED.A1T0 RZ, [R3+URZ], RZ ;  /* 0x000000ff03ff79a7 */ /* 0x0045e200081004ff */
[----:B------:R2:W3:Y:S01]  /*3c60*/  @P0 SYNCS.PHASECHK.TRANS64.TRYWAIT P2, [UR4], R2 ;  /* 0x00000002ff0005a7 */ /* 0x0004e20008041104 */
[----:B------:R-:W-:Y:S01]  /*3c70*/  ULEA.HI UR4, UR22, UR22, URZ, 0x1 ;  /* 0x0000001616047291 */ /* 0x000fe2000f8f08ff */
[----:B-1----:R-:W-:-:S03]  /*3c80*/  LOP3.LUT P1, RZ, R6, 0x1, RZ, 0xc0, !PT ;  /* 0x0000000106ff7812 */ /* 0x002fc6000782c0ff */
[----:B------:R-:W-:Y:S02]  /*3c90*/  USHF.L.U32 UR18, UR4, 0x7, URZ ;  /* 0x0000000704127899 */ /* 0x000fe400080006ff */
[----:B------:R-:W-:Y:S02]  /*3ca0*/  ULOP3.LUT UR4, UR4, 0xffe, URZ, 0xc0, !UPT ;  /* 0x00000ffe04047892 */ /* 0x000fe4000f8ec0ff */
[----:B------:R-:W-:Y:S02]  /*3cb0*/  ULOP3.LUT UR18, UR18, 0xffffff00, URZ, 0xc0, !UPT ;  /* 0xffffff0012127892 */ /* 0x000fe4000f8ec0ff */
[----:B------:R-:W-:Y:S02]  /*3cc0*/  UIADD3 UR4, UPT, UPT, -UR4, UR22, URZ ;  /* 0x0000001604047290 */ /* 0x000fe4000fffe1ff */
[----:B------:R-:W-:Y:S01]  /*3cd0*/  UIADD3 UR18, UPT, UPT, UR30, UR18, URZ ;  /* 0x000000121e127290 */ /* 0x000fe2000fffe0ff */
[----:B------:R-:W1:Y:S03]  /*3ce0*/  SYNCS.PHASECHK.TRANS64.TRYWAIT P0, [UR23+0x130], R0 ;  /* 0x00013000ff0075a7 */ /* 0x000e660008001117 */
[----:B------:R-:W-:Y:S01]  /*3cf0*/  ULEA UR18, UR4, UR18, 0x14 ;  /* 0x0000001204127291 */ /* 0x000fe2000f8ea0ff */
[----:B-123--:R-:W-:Y:S11]  /*3d00*/  @!P0 BRA `(.L_x_68) ;  /* 0x0000006400b88947 */ /* 0x00eff60003800000 */
.L_x_168:
[----:B------:R-:W-:Y:S01]  /*3d10*/  IADD3 R10, PT, PT, R10, 0x1, RZ ;  /* 0x000000010a0a7810 */ /* 0x000fe20007ffe0ff */
[----:B------:R-:W-:Y:S06]  /*3d20*/  BRA.U !UP4, `(.L_x_69) ;  /* 0x000000010c987547 */ /* 0x000fec000b800000 */
[----:B------:R-:W-:Y:S01]  /*3d30*/  UPLOP3.LUT UP2, UPT, UPT, UPT, UPT, 0x40, 0x4 ;  /* 0x000000000004789c */ /* 0x000fe20003f4e870 */
[----:B------:R-:W-:Y:S01]  /*3d40*/  UMOV UR16, UR29 ;  /* 0x0000001d00107c82 */ /* 0x000fe20008000000 */
[----:B------:R-:W-:Y:S01]  /*3d50*/  UMOV UR15, UR28 ;  /* 0x0000001c000f7c82 */ /* 0x000fe20008000000 */
[----:B------:R-:W-:-:S08]  /*3d60*/  UMOV UR6, UR14 ;  /* 0x0000000e00067c82 */ /* 0x000fd00008000000 */
.L_x_72:
[----:B------:R-:W-:Y:S02]  /*3d70*/  UIADD3 UR16, UPT, UPT, UR16, 0x1, URZ ;  /* 0x0000000110107890 */ /* 0x000fe4000fffe0ff */
[----:B--2---:R-:W-:Y:S02]  /*3d80*/  ULEA UR5, UR6, UR17, 0x3 ;  /* 0x0000001106057291 */ /* 0x004fe4000f8e18ff */
[----:B------:R-:W-:Y:S01]  /*3d90*/  UISETP.NE.AND UP3, UPT, UR16, URZ, UPT ;  /* 0x000000ff1000728c */ /* 0x000fe2000bf65270 */
[----:B---3--:R-:W-:Y:S10]  /*3da0*/  @P2 BRA `(.L_x_70) ;  /* 0x00000000000c2947 */ /* 0x008ff40003800000 */
[----:B-1----:R-:W-:Y:S04]  /*3db0*/  SHF.L.U32 R3, R8, 0x1f, RZ ;  /* 0x0000001f08037819 */ /* 0x002fe800000006ff */
[----:B------:R-:W1:Y:S02]  /*3dc0*/  SYNCS.PHASECHK.TRANS64.TRYWAIT P0, [UR5], R3 ;  /* 0x00000003ff0075a7 */ /* 0x000e640008001105 */
[----:B-1----:R-:W-:Y:S05]  /*3dd0*/  @!P0 BRA `(.L_x_71) ;  /* 0x00000064009c8947 */ /* 0x002fea0003800000 */
.L_x_70:
[----:B------:R-:W-:Y:S01]  /*3de0*/  UISETP.NE.AND UP0, UPT, UR15, 0x1, UPT ;  /* 0x000000010f00788c */ /* 0x000fe2000bf05270 */
[----:B------:R-:W-:Y:S01]  /*3df0*/  PLOP3.LUT P2, PT, PT, PT, PT, 0x80, 0x8 ;  /* 0x000000000008781c */ /* 0x000fe20003f4f070 */
[----:B------:R-:W-:Y:S02]  /*3e00*/  UIADD3 UR4, UPT, UPT, UR6, 0x1, URZ ;  /* 0x0000000106047890 */ /* 0x000fe4000fffe0ff */
[----:B------:R-:W-:Y:S02]  /*3e10*/  ULEA UR12, UR6, UR21, 0xa ;  /* 0x00000015060c7291 */ /* 0x000fe4000f8e50ff */
[----:B------:R-:W-:Y:S01]  /*3e20*/  UISETP.NE.AND UP1, UPT, UR4, 0xa, UPT ;  /* 0x0000000a0400788c */ /* 0x000fe2000bf25270 */
[----:B------:R-:W-:Y:S01]  /*3e30*/  PLOP3.LUT P0, PT, PT, PT, UP0, 0x80, 0x8 ;  /* 0x000000000008781c */ /* 0x000fe20003f0f008 */
[----:B------:R-:W-:Y:S02]  /*3e40*/  UIADD3 UR10, UPT, UPT, UR12, 0x2, URZ ;  /* 0x000000020c0a7890 */ /* 0x000fe4000fffe0ff */
[----:B------:R-:W-:Y:S02]  /*3e50*/  USEL UR7, URZ, 0x1, UP1 ;  /* 0x00000001ff077887 */ /* 0x000fe40008800000 */
[----:B------:R-:W-:Y:S02]  /*3e60*/  USEL UR14, UR4, URZ, UP1 ;  /* 0x000000ff040e7287 */ /* 0x000fe40008800000 */
[----:B------:R-:W-:Y:S02]  /*3e70*/  UIADD3 UR15, UPT, UPT, UR15, -0x1, URZ ;  /* 0xffffffff0f0f7890 */ /* 0x000fe4000fffe0ff */
[----:B------:R-:W-:Y:S01]  /*3e80*/  @UP0 ULEA UR4, UR14, UR17, 0x3 ;  /* 0x000000110e040291 */ /* 0x000fe2000f8e18ff */
[----:B------:R-:W-:Y:S01]  /*3e90*/  LOP3.LUT R8, R8, UR7, RZ, 0x3c, !PT ;  /* 0x0000000708087c12 */ /* 0x000fe2000f8e3cff */
[----:B------:R-:W-:Y:S01]  /*3ea0*/  UIADD3 UR7, UPT, UPT, UR5, 0x50, URZ ;  /* 0x0000005005077890 */ /* 0x000fe2000fffe0ff */
[----:B------:R-:W-:Y:S02]  /*3eb0*/  UMOV UR13, 0x80004020 ;  /* 0x80004020000d7882 */ /* 0x000fe40000000000 */
[----:B-1----:R-:W-:Y:S01]  /*3ec0*/  @P0 SHF.L.U32 R0, R8, 0x1f, RZ ;  /* 0x0000001f08000819 */ /* 0x002fe200000006ff */
[----:B------:R-:W-:Y:S01]  /*3ed0*/  UMOV UR5, 0x80004020 ;  /* 0x8000402000057882 */ /* 0x000fe20000000000 */
[----:B------:R-:W-:Y:S01]  /*3ee0*/  UMOV UR11, 0x80004020 ;  /* 0x80004020000b7882 */ /* 0x000fe20000000000 */
[----:B------:R-:W-:Y:S01]  /*3ef0*/  UMOV UR9, 0x80004020 ;  /* 0x8000402000097882 */ /* 0x000fe20000000000 */
[----:B------:R2:W3:Y:S01]  /*3f00*/  @P0 SYNCS.PHASECHK.TRANS64.TRYWAIT P2, [UR4], R0 ;  /* 0x00000000ff0005a7 */ /* 0x0004e20008041104 */
[----:B------:R-:W-:Y:S03]  /*3f10*/  ULEA UR4, UR6, UR20, 0x8 ;  /* 0x0000001406047291 */ /* 0x000fe6000f8e40ff */
[----:B------:R-:W-:Y:S01]  /*3f20*/  UMOV UR6, UR14 ;  /* 0x0000000e00067c82 */ /* 0x000fe20008000000 */
[----:B------:R-:W-:Y:S05]  /*3f30*/  UIADD3 UR8, UPT, UPT, UR4, 0x2, URZ ;  /* 0x0000000204087890 */ /* 0x000fea000fffe0ff */
[----:B------:R2:W-:Y:S01]  /*3f40*/  UTCQMMA gdesc[UR4], gdesc[UR12], tmem[UR18], tmem[UR26], idesc[UR27], UP2 ;  /* 0x00ff1a0c040075ea */ /* 0x0005e20009000312 */
[----:B------:R-:W-:Y:S03]  /*3f50*/  UPLOP3.LUT UP2, UPT, UPT, UPT, UPT, 0x80, 0x8 ;  /* 0x000000000008789c */ /* 0x000fe60003f4f070 */
[----:B------:R2:W-:Y:S01]  /*3f60*/  UTCQMMA gdesc[UR8], gdesc[UR10], tmem[UR18], tmem[UR24], idesc[UR25], UPT ;  /* 0x00ff180a080075ea */ /* 0x0005e2000b800312 */
[----:B------:R2:W-:Y:S01]  /*3f70*/  UTCBAR.MULTICAST [UR7], URZ, UR19 ;  /* 0x000000ff070073e9 */ /* 0x0005e20008000813 */
[----:B------:R-:W-:Y:S06]  /*3f80*/  BRA.U UP3, `(.L_x_72) ;  /* 0xfffffffd03787547 */ /* 0x000fec000b83ffff */
.L_x_69:
[----:B--2---:R-:W-:Y:S01]  /*3f90*/  UIADD3 UR4, UPT, UPT, UR22, 0x1, URZ ;  /* 0x0000000116047890 */ /* 0x004fe2000fffe0ff */
[C---:B------:R-:W-:Y:S01]  /*3fa0*/  ISETP.NE.AND P0, PT, R10.reuse, 0x2, PT ;  /* 0x000000020a00780c */ /* 0x040fe20003f05270 */
[----:B------:R-:W-:Y:S02]  /*3fb0*/  UIADD3 UR5, UPT, UPT, UR23, 0x110, URZ ;  /* 0x0000011017057890 */ /* 0x000fe4000fffe0ff */
[----:B------:R-:W-:Y:S01]  /*3fc0*/  UISETP.NE.AND UP0, UPT, UR4, 0x4, UPT ;  /* 0x000000040400788c */ /* 0x000fe2000bf05270 */
[----:B-1----:R-:W-:Y:S02]  /*3fd0*/  SEL R0, RZ, 0x1, P0 ;  /* 0x00000001ff007807 */ /* 0x002fe40000000000 */
[----:B------:R-:W-:Y:S01]  /*3fe0*/  SEL R10, R10, RZ, P0 ;  /* 0x000000ff0a0a7207 */ /* 0x000fe20000000000 */
[----:B------:R-:W-:Y:S01]  /*3ff0*/  USEL UR6, URZ, 0x1, UP0 ;  /* 0x00000001ff067887 */ /* 0x000fe20008000000 */
[----:B------:R-:W-:Y:S01]  /*4000*/  LOP3.LUT R9, R9, R0, RZ, 0x3c, !PT ;  /* 0x0000000009097212 */ /* 0x000fe200078e3cff */
[----:B------:R-:W-:Y:S01]  /*4010*/  USEL UR22, UR4, URZ, UP0 ;  /* 0x000000ff04167287 */ /* 0x000fe20008000000 */
[----:B------:R1:W-:Y:S03]  /*4020*/  UTCBAR [UR5], URZ ;  /* 0x000000ff050073e9 */ /* 0x0003e600080000ff */
[----:B------:R-:W-:Y:S01]  /*4030*/  LOP3.LUT R11, R11, UR6, RZ, 0x3c, !PT ;  /* 0x000000060b0b7c12 */ /* 0x000fe2000f8e3cff */
[----:B------:R-:W-:Y:S07]  /*4040*/  @P1 BRA `(.L_x_73) ;  /* 0xfffffff800b01947 */ /* 0x000fee000383ffff */
[----:B------:R-:W2:Y:S01]  /*4050*/  S2UR UR8, SR_CgaCtaId ;  /* 0x00000000000879c3 */ /* 0x000ea20000008800 */
[----:B------:R-:W-:Y:S01]  /*4060*/  ELECT P0, URZ, PT ;  /* 0x0000000000ff782f */ /* 0x000fe20003800000 */
[----:B------:R-:W-:Y:S01]  /*4070*/  IMAD.MOV.U32 R0, RZ, RZ, 0x1 ;  /* 0x00000001ff007424 */ /* 0x000fe200078e00ff */
[----:B------:R-:W-:Y:S01]  /*4080*/  UIADD3 UR17, UPT, UPT, UR17, 0x130, URZ ;  /* 0x0000013011117890 */ /* 0x000fe2000fffe0ff */
[----:B------:R-:W-:Y:S01]  /*4090*/  SHF.L.U32 R3, R11, 0x1f, RZ ;  /* 0x0000001f0b037819 */ /* 0x000fe200000006ff */
[----:B------:R-:W-:-:S03]  /*40a0*/  UMOV UR4, 0x40 ;  /* 0x0000004000047882 */ /* 0x000fc60000000000 */
[----:B------:R-:W-:Y:S01]  /*40b0*/  UVIRTCOUNT.DEALLOC.SMPOOL 0x80 ;  /* 0x000000800000784c */ /* 0x000fe20000000000 */
[----:B--2---:R-:W-:Y:S02]  /*40c0*/  ULEA UR8, UR8, UR4, 0x18 ;  /* 0x0000000408087291 */ /* 0x004fe4000f8ec0ff */
[----:B------:R-:W-:-:S07]  /*40d0*/  ULEA UR4, UR22, UR17, 0x3 ;  /* 0x0000001116047291 */ /* 0x000fce000f8e18ff */
[----:B------:R2:W-:Y:S02]  /*40e0*/  @P0 STS.U8 [UR8+0x1c], R0 ;  /* 0x00001c00ff000988 */ /* 0x0005e40008000008 */
[----:B------:R-:W4:Y:S02]  /*40f0*/  SYNCS.PHASECHK.TRANS64.TRYWAIT P0, [UR4], R3 ;  /* 0x00000003ff0075a7 */ /* 0x000f240008001104 */
[----:B--2-4-:R-:W-:Y:S05]  /*4100*/  @!P0 BRA `(.L_x_74) ;  /* 0x0000006000e88947 */ /* 0x014fea0003800000 */
.L_x_171:
[----:B------:R-:W-:-:S04]  /*4110*/  UIADD3 UR4, UPT, UPT, UR22, 0x1, URZ ;  /* 0x0000000116047890 */ /* 0x000fc8000fffe0ff */
[----:B------:R-:W-:-:S04]  /*4120*/  UISETP.NE.AND UP0, UPT, UR4, 0x4, UPT ;  /* 0x000000040400788c */ /* 0x000fc8000bf05270 */
[----:B------:R-:W-:Y:S02]  /*4130*/  USEL UR6, URZ, 0x1, UP0 ;  /* 0x00000001ff067887 */ /* 0x000fe40008000000 */
[----:B------:R-:W-:-:S04]  /*4140*/  USEL UR4, UR4, URZ, UP0 ;  /* 0x000000ff04047287 */ /* 0x000fc80008000000 */
[----:B-1----:R-:W-:Y:S01]  /*4150*/  ULEA UR5, UR4, UR17, 0x3 ;  /* 0x0000001104057291 */ /* 0x002fe2000f8e18ff */
[----:B------:R-:W-:-:S04]  /*4160*/  LOP3.LUT R2, R11, UR6, RZ, 0x3c, !PT ;  /* 0x000000060b027c12 */ /* 0x000fc8000f8e3cff */
[----:B--2---:R-:W-:-:S04]  /*4170*/  SHF.L.U32 R3, R2, 0x1f, RZ ;  /* 0x0000001f02037819 */ /* 0x004fc800000006ff */
[----:B------:R-:W1:Y:S02]  /*4180*/  SYNCS.PHASECHK.TRANS64.TRYWAIT P0, [UR5], R3 ;  /* 0x00000003ff0075a7 */ /* 0x000e640008001105 */
[----:B-1----:R-:W-:Y:S05]  /*4190*/  @!P0 BRA `(.L_x_75) ;  /* 0x0000006000dc8947 */ /* 0x002fea0003800000 */
.L_x_173:
        /* <DEDUP_REMOVED lines=9> */
.L_x_175:
[----:B------:R-:W-:-:S04]  /*4230*/  UIADD3 UR4, UPT, UPT, UR4, 0x1, URZ ;  /* 0x0000000104047890 */ /* 0x000fc8000fffe0ff */
[----:B------:R-:W-:-:S04]  /*4240*/  UISETP.NE.AND UP0, UPT, UR4, 0x4, UPT ;  /* 0x000000040400788c */ /* 0x000fc8000bf05270 */
[----:B------:R-:W-:Y:S02]  /*4250*/  USEL UR5, URZ, 0x1, UP0 ;  /* 0x00000001ff057887 */ /* 0x000fe40008000000 */
[----:B------:R-:W-:-:S04]  /*4260*/  USEL UR4, UR4, URZ, UP0 ;  /* 0x000000ff04047287 */ /* 0x000fc80008000000 */
[----:B------:R-:W-:Y:S01]  /*4270*/  ULEA UR4, UR4, UR17, 0x3 ;  /* 0x0000001104047291 */ /* 0x000fe2000f8e18ff */
[----:B-1----:R-:W-:-:S04]  /*4280*/  LOP3.LUT R3, R2, UR5, RZ, 0x3c, !PT ;  /* 0x0000000502037c12 */ /* 0x002fc8000f8e3cff */
[----:B------:R-:W-:-:S04]  /*4290*/  SHF.L.U32 R3, R3, 0x1f, RZ ;  /* 0x0000001f03037819 */ /* 0x000fc800000006ff */
[----:B------:R-:W1:Y:S02]  /*42a0*/  SYNCS.PHASECHK.TRANS64.TRYWAIT P0, [UR4], R3 ;  /* 0x00000003ff0075a7 */ /* 0x000e640008001104 */
[----:B-1----:R-:W-:Y:S05]  /*42b0*/  @!P0 BRA `(.L_x_77) ;  /* 0x0000006000c48947 */ /* 0x002fea0003800000 */
.L_x_177:
[----:B------:R-:W-:Y:S01]  /*42c0*/  NOP ;  /* 0x0000000000007918 */ /* 0x000fe20000000000 */
[----:B-1----:R-:W1:Y:S01]  /*42d0*/  LDS R0, [UR8+0x14] ;  /* 0x00001408ff007984 */ /* 0x002e620008000800 */
[----:B------:R-:W-:Y:S01]  /*42e0*/  ULOP3.LUT UR4, UR30, 0xffff, URZ, 0xc0, !UPT ;  /* 0x0000ffff1e047892 */ /* 0x000fe2000f8ec0ff */
[----:B------:R-:W-:Y:S01]  /*42f0*/  UMOV UR5, 0xffff ;  /* 0x0000ffff00057882 */ /* 0x000fe20000000000 */
[----:B------:R-:W-:Y:S02]  /*4300*/  UMOV UR6, 0x1 ;  /* 0x0000000100067882 */ /* 0x000fe40000000000 */
[----:B------:R-:W-:-:S04]  /*4310*/  USHF.R.U32.HI UR4, URZ, 0x5, UR4 ;  /* 0x00000005ff047899 */ /* 0x000fc80008011604 */
[----:B------:R-:W-:Y:S02]  /*4320*/  USHF.L.U32 UR5, UR5, UR4, URZ ;  /* 0x0000000405057299 */ /* 0x000fe400080006ff */
[----:B------:R-:W-:-:S04]  /*4330*/  USHF.L.U32 UR4, UR6, UR4, URZ ;  /* 0x0000000406047299 */ /* 0x000fc800080006ff */
[----:B-1----:R-:W-:-:S04]  /*4340*/  LOP3.LUT R0, R0, UR5, RZ, 0xc0, !PT ;  /* 0x0000000500007c12 */ /* 0x002fc8000f8ec0ff */
[----:B------:R-:W-:-:S13]  /*4350*/  ISETP.NE.AND P0, PT, R0, UR5, PT ;  /* 0x0000000500007c0c */ /* 0x000fda000bf05270 */
[----:B------:R-:W-:Y:S05]  /*4360*/  @P0 BRA `(.L_x_78) ;  /* 0x0000000000580947 */ /* 0x000fea0003800000 */
[----:B------:R-:W1:Y:S02]  /*4370*/  LDS R0, [UR8+0x18] ;  /* 0x00001808ff007984 */ /* 0x000e640008000800 */
[----:B-1----:R-:W-:-:S04]  /*4380*/  LOP3.LUT R0, R0, UR4, RZ, 0xc0, !PT ;  /* 0x0000000400007c12 */ /* 0x002fc8000f8ec0ff */
[----:B------:R-:W-:-:S13]  /*4390*/  ISETP.NE.AND P0, PT, R0, UR4, PT ;  /* 0x0000000400007c0c */ /* 0x000fda000bf05270 */
[----:B------:R-:W-:Y:S05]  /*43a0*/  @P0 BRA `(.L_x_79) ;  /* 0x00000000003c0947 */ /* 0x000fea0003800000 */
[----:B------:R-:W1:Y:S01]  /*43b0*/  S2R R2, SR_LANEID ;  /* 0x0000000000027919 */ /* 0x000e620000000000 */
[----:B------:R-:W-:Y:S01]  /*43c0*/  ULOP3.LUT UR5, URZ, UR5, URZ, 0x33, !UPT ;  /* 0x00000005ff057292 */ /* 0x000fe2000f8e33ff */
[----:B------:R-:W-:Y:S01]  /*43d0*/  LOP3.LUT R4, RZ, UR4, RZ, 0x33, !PT ;  /* 0x00000004ff047c12 */ /* 0x000fe2000f8e33ff */
[----:B------:R-:W-:Y:S02]  /*43e0*/  VOTEU.ANY UR4, UPT, PT ;  /* 0x0000000000047886 */ /* 0x000fe400038e0100 */
[----:B------:R-:W-:Y:S01]  /*43f0*/  UFLO.U32 UR4, UR4 ;  /* 0x00000004000472bd */ /* 0x000fe200080e0000 */
[----:B------:R-:W2:Y:S01]  /*4400*/  REDUX UR6, R4 ;  /* 0x00000000040673c4 */ /* 0x000ea20000000000 */
[----:B------:R-:W-:-:S06]  /*4410*/  IMAD.U32 R0, RZ, RZ, UR5 ;  /* 0x00000005ff007e24 */ /* 0x000fcc000f8e00ff */
[----:B------:R4:W-:Y:S01]  /*4420*/  UTCATOMSWS.AND URZ, UR5 ;  /* 0x0000000500ff79e3 */ /* 0x0009e20008000000 */
[----:B------:R-:W3:Y:S01]  /*4430*/  REDUX UR7, R0 ;  /* 0x00000000000773c4 */ /* 0x000ee20000000000 */
[----:B-1----:R-:W-:Y:S01]  /*4440*/  ISETP.EQ.U32.AND P0, PT, R2, UR4, PT ;  /* 0x0000000402007c0c */ /* 0x002fe2000bf02070 */
[----:B--2---:R-:W-:Y:S01]  /*4450*/  IMAD.U32 R2, RZ, RZ, UR6 ;  /* 0x00000006ff027e24 */ /* 0x004fe2000f8e00ff */
[----:B---3--:R-:W-:-:S11]  /*4460*/  MOV R3, UR7 ;  /* 0x0000000700037c02 */ /* 0x008fd60008000f00 */
[----:B------:R4:W-:Y:S04]  /*4470*/  @P0 ATOMS.AND RZ, [UR8+0x14], R3 ;  /* 0x00001403ffff098c */ /* 0x0009e8000a800008 */
[----:B------:R4:W-:Y:S01]  /*4480*/  @P0 ATOMS.AND RZ, [UR8+0x18], R2 ;  /* 0x00001802ffff098c */ /* 0x0009e2000a800008 */
[----:B------:R-:W-:Y:S05]  /*4490*/  BRA `(.L_x_80) ;  /* 0x0000000000147947 */ /* 0x000fea0003800000 */
.L_x_79:
[----:B------:R-:W-:Y:S02]  /*44a0*/  MOV R2, 0x44c0 ;  /* 0x000044c000027802 */ /* 0x000fe40000000f00 */
[----:B---3-5:R-:W-:Y:S05]  /*44b0*/  CALL.REL.NOINC `($__internal_0_$__cuda_sm10x_tcgen05_guardrail_trap_col_being_dealloced_not_returned_by_alloc) ;  /* 0x0000006400a87944 */ /* 0x028fea0003c00000 */
[----:B------:R-:W-:Y:S05]  /*44c0*/  BRA `(.L_x_80) ;  /* 0x0000000000087947 */ /* 0x000fea0003800000 */
.L_x_78:
[----:B------:R-:W-:Y:S02]  /*44d0*/  MOV R2, 0x44f0 ;  /* 0x000044f000027802 */ /* 0x000fe40000000f00 */
[----:B---3-5:R-:W-:Y:S05]  /*44e0*/  CALL.REL.NOINC `($__internal_2_$__cuda_sm10x_tcgen05_guardrail_trap_unallocated_columns_being_dealloced) ;  /* 0x0000006400b47944 */ /* 0x028fea0003c00000 */
.L_x_80:
[----:B------:R-:W-:Y:S01]  /*44f0*/  NOP ;  /* 0x0000000000007918 */ /* 0x000fe20000000000 */
[----:B----4-:R-:W-:Y:S05]  /*4500*/  EXIT ;  /* 0x000000000000794d */ /* 0x010fea0003800000 */
.L_x_62:
[----:B------:R-:W-:-:S09]  /*4510*/  UISETP.NE.OR UP0, UPT, UR21, 0x3, !UP3 ;  /* 0x000000031500788c */ /* 0x000fd2000df05670 */
[----:B------:R-:W-:Y:S05]  /*4520*/  BRA.U UP0, `(.L_x_81) ;  /* 0x0000001100547547 */ /* 0x000fea000b800000 */
[----:B------:R-:W1:Y:S01]  /*4530*/  S2UR UR10, SR_CgaCtaId ;  /* 0x00000000000a79c3 */ /* 0x000e620000008800 */
[----:B------:R-:W2:Y:S01]  /*4540*/  LDCU UR31, c[0x0][0x370] ;  /* 0x00006e00ff1f77ac */ /* 0x000ea20008000800 */
[----:B------:R-:W-:Y:S02]  /*4550*/  HFMA2 R13, -RZ, RZ, 0, 0 ;  /* 0x00000000ff0d7431 */ /* 0x000fe400000001ff */
[----:B------:R-:W-:Y:S01]  /*4560*/  IMAD.MOV.U32 R15, RZ, RZ, 0x1 ;  /* 0x00000001ff0f7424 */ /* 0x000fe200078e00ff */
[----:B------:R-:W-:Y:S01]  /*4570*/  MOV R7, 0x1000 ;  /* 0x0000100000077802 */ /* 0x000fe20000000f00 */
[----:B------:R-:W2:Y:S01]  /*4580*/  LDCU.128 UR44, c[0x0][0xb10] ;  /* 0x00016200ff2c77ac */ /* 0x000ea20008000c00 */
[----:B------:R-:W-:Y:S01]  /*4590*/  IMAD.MOV.U32 R14, RZ, RZ, RZ ;  /* 0x000000ffff0e7224 */ /* 0x000fe200078e00ff */
[----:B------:R-:W3:Y:S01]  /*45a0*/  LDC.64 R16, c[0x0][0x348] ;  /* 0x0000d200ff107b82 */ /* 0x000ee20000000a00 */
[----:B------:R-:W4:Y:S01]  /*45b0*/  LDCU UR30, c[0x0][0x374] ;  /* 0x00006e80ff1e77ac */ /* 0x000f220008000800 */
[----:B------:R-:W1:Y:S06]  /*45c0*/  LDCU UR15, c[0x0][0xb0c] ;  /* 0x00016180ff0f77ac */ /* 0x000e6c0008000800 */
[----:B------:R-:W3:Y:S01]  /*45d0*/  LDC.64 R2, c[0x0][0x888] ;  /* 0x00022200ff027b82 */ /* 0x000ee20000000a00 */
[----:B------:R-:W3:Y:S01]  /*45e0*/  LDCU UR49, c[0x0][0xb20] ;  /* 0x00016400ff3177ac */ /* 0x000ee20008000800 */
[----:B------:R-:W3:Y:S06]  /*45f0*/  LDCU UR4, c[0x0][0xb30] ;  /* 0x00016600ff0477ac */ /* 0x000eec0008000800 */
[----:B------:R-:W3:Y:S01]  /*4600*/  LDC.64 R4, c[0x0][0x890] ;  /* 0x00022400ff047b82 */ /* 0x000ee20000000a00 */
[----:B------:R-:W-:Y:S01]  /*4610*/  UMOV UR21, 0x400 ;  /* 0x0000040000157882 */ /* 0x000fe20000000000 */
[----:B--2---:R-:W-:-:S02]  /*4620*/  UIMAD.WIDE.U32 UR6, UR31, UR44, URZ ;  /* 0x0000002c1f0672a5 */ /* 0x004fc4000f8e00ff */
[----:B----4-:R-:W-:Y:S02]  /*4630*/  UIMAD.WIDE.U32 UR8, UR30, UR47, URZ ;  /* 0x0000002f1e0872a5 */ /* 0x010fe4000f8e00ff */
[----:B-1----:R-:W-:Y:S02]  /*4640*/  ULEA UR21, UR10, UR21, 0x18 ;  /* 0x000000150a157291 */ /* 0x002fe4000f8ec0ff */
[----:B------:R-:W-:Y:S02]  /*4650*/  UPLOP3.LUT UP3, UPT, UPT, UPT, UPT, 0x40, 0x4 ;  /* 0x000000000004789c */ /* 0x000fe40003f6e870 */
[----:B------:R-:W-:Y:S02]  /*4660*/  UIADD3 UR37, UPT, UPT, UR21, 0xb8, URZ ;  /* 0x000000b815257890 */ /* 0x000fe4000fffe0ff */
[----:B------:R-:W-:Y:S02]  /*4670*/  UIADD3 UR33, UPT, UPT, UR21, 0xa0, URZ ;  /* 0x000000a015217890 */ /* 0x000fe4000fffe0ff */
[----:B------:R-:W-:-:S02]  /*4680*/  UIADD3 UR25, UPT, UPT, UR21, 0xa8, URZ ;  /* 0x000000a815197890 */ /* 0x000fc4000fffe0ff */
[----:B------:R-:W-:Y:S01]  /*4690*/  UIADD3 UR17, UPT, UPT, UR21, 0xb0, URZ ;  /* 0x000000b015117890 */ /* 0x000fe2000fffe0ff */
[----:B------:R-:W-:Y:S01]  /*46a0*/  UMOV UR6, UR7 ;  /* 0x0000000700067c82 */ /* 0x000fe20008000000 */
[----:B------:R-:W-:Y:S01]  /*46b0*/  UMOV UR41, UR9 ;  /* 0x0000000900297c82 */ /* 0x000fe20008000000 */
[----:B------:R-:W-:Y:S02]  /*46c0*/  UISETP.GE.AND UP0, UPT, UR42, 0x1, UPT ;  /* 0x000000012a00788c */ /* 0x000fe4000bf06270 */
[----:B------:R-:W-:Y:S01]  /*46d0*/  UISETP.NE.AND UP4, UPT, UR42, 0x1, UPT ;  /* 0x000000012a00788c */ /* 0x000fe2000bf85270 */
[----:B------:R-:W1:Y:S01]  /*46e0*/  LDCU.64 UR22, c[0x0][0xb28] ;  /* 0x00016500ff1677ac */ /* 0x000e620008000a00 */
[----:B------:R-:W-:Y:S02]  /*46f0*/  UISETP.NE.AND UP6, UPT, UR15, 0x1, UPT ;  /* 0x000000010f00788c */ /* 0x000fe4000bfc5270 */
[----:B------:R-:W-:Y:S02]  /*4700*/  UISETP.NE.AND UP5, UPT, UR46, 0x1, UPT ;  /* 0x000000012e00788c */ /* 0x000fe4000bfa5270 */
[----:B------:R-:W-:-:S02]  /*4710*/  UPRMT UR37, UR10, 0x654, UR37 ;  /* 0x000006540a257896 */ /* 0x000fc40008000025 */
[----:B------:R-:W-:Y:S02]  /*4720*/  USHF.R.U32.HI UR43, URZ, UR45, UR6 ;  /* 0x0000002dff2b7299 */ /* 0x000fe40008011606 */
[----:B------:R-:W-:Y:S02]  /*4730*/  UPRMT UR40, UR10, 0x654, UR33 ;  /* 0x000006540a287896 */ /* 0x000fe40008000021 */
[----:B------:R-:W-:Y:S02]  /*4740*/  UPRMT UR39, UR10, 0x654, UR25 ;  /* 0x000006540a277896 */ /* 0x000fe40008000019 */
[----:B------:R-:W-:Y:S02]  /*4750*/  UPRMT UR38, UR10, 0x654, UR17 ;  /* 0x000006540a267896 */ /* 0x000fe40008000011 */
[----:B---3--:R-:W-:Y:S02]  /*4760*/  USHF.R.U32.HI UR41, URZ, UR49, UR41 ;  /* 0x00000031ff297299 */ /* 0x008fe40008011629 */
[----:B------:R-:W-:-:S11]  /*4770*/  UISETP.NE.AND UP2, UPT, UR4, 0x1, UPT ;  /* 0x000000010400788c */ /* 0x000fd6000bf45270 */
.L_x_92:
[C---:B------:R-:W-:Y:S02]  /*4780*/  LEA R12, R14.reuse, UR21, 0x3 ;  /* 0x000000150e0c7c11 */ /* 0x040fe4000f8e18ff */
[----:B------:R-:W-:Y:S02]  /*4790*/  SHF.L.U32 R9, R13, 0x1f, RZ ;  /* 0x0000001f0d097819 */ /* 0x000fe400000006ff */
[----:B------:R-:W-:Y:S02]  /*47a0*/  LEA R10, R14, UR21, 0x4 ;  /* 0x000000150e0a7c11 */ /* 0x000fe4000f8e20ff */
[----:B--2---:R-:W2:Y:S02]  /*47b0*/  SYNCS.PHASECHK.TRANS64.TRYWAIT P0, [R12+URZ+0xf0], R9 ;  /* 0x0000f0090c0075a7 */ /* 0x004ea400080011ff */
[----:B--2---:R-:W-:Y:S05]  /*47c0*/  @!P0 BRA `(.L_x_82) ;  /* 0x0000005c00988947 */ /* 0x004fea0003800000 */
.L_x_178:
[----:B--2---:R-:W2:Y:S01]  /*47d0*/  LDS.128 R8, [R10+0x180] ;  /* 0x000180000a087984 */ /* 0x004ea20000000c00 */
[----:B------:R-:W-:Y:S01]  /*47e0*/  UISETP.GE.AND UP0, UPT, UR42, 0x1, UPT ;  /* 0x000000012a00788c */ /* 0x000fe2000bf06270 */
[----:B------:R-:W-:Y:S01]  /*47f0*/  @!PT LDS RZ, [RZ] ;  /* 0x00000000fffff984 */ /* 0x000fe20000000800 */
[----:B------:R-:W-:Y:S01]  /*4800*/  @!PT LDS RZ, [RZ] ;  /* 0x00000000fffff984 */ /* 0x000fe20000000800 */
[----:B------:R-:W-:Y:S01]  /*4810*/  @!PT LDS RZ, [RZ] ;  /* 0x00000000fffff984 */ /* 0x000fe20000000800 */
[----:B------:R-:W-:Y:S01]  /*4820*/  @!PT LDS RZ, [RZ] ;  /* 0x00000000fffff984 */ /* 0x000fe20000000800 */
[----:B------:R3:W-:Y:S06]  /*4830*/  MEMBAR.ALL.CTA ;  /* 0x0000000000007992 */ /* 0x0007ec0000008000 */
[----:B---3--:R-:W3:Y:S01]  /*4840*/  FENCE.VIEW.ASYNC.S ;  /* 0x00000000000073c6 */ /* 0x008ee20000000000 */
[----:B--2---:R-:W-:Y:S11]  /*4850*/  LOP3.LUT P0, RZ, R10, 0x1, RZ, 0xc0, !PT ;  /* 0x000000010aff7812 */ /* 0x004ff6000780c0ff */
[----:B------:R-:W-:Y:S02]  /*4860*/  @!UPT UIADD3 URZ, UPT, UPT, URZ, URZ, URZ ;  /* 0x000000fffffff290 */ /* 0x000fe4000fffe0ff */
[----:B---3--:R-:W-:Y:S01]  /*4870*/  VOTEU.ANY UP1, P0 ;  /* 0x0000000000ff7886 */ /* 0x008fe20000020100 */
[----:B------:R-:W-:Y:S11]  /*4880*/  PLOP3.LUT P0, PT, PT, PT, UP1, 0x80, 0x8 ;  /* 0x000000000008781c */ /* 0x000ff60003f0f018 */
[----:B------:R-:W-:Y:S02]  /*4890*/  @!UPT UIADD3 URZ, UPT, UPT, URZ, URZ, URZ ;  /* 0x000000fffffff290 */ /* 0x000fe4000fffe0ff */
[----:B------:R-:W-:Y:S02]  /*48a0*/  @P0 SHF.R.U32.HI R0, RZ, 0x10, R9 ;  /* 0x00000010ff000819 */ /* 0x000fe40000011609 */
[----:B------:R-:W-:Y:S02]  /*48b0*/  @P0 MOV R6, R8 ;  /* 0x0000000800060202 */ /* 0x000fe40000000f00 */
[----:B------:R-:W-:Y:S01]  /*48c0*/  @P0 R2UR UR4, R0 ;  /* 0x00000000000402ca */ /* 0x000fe200000e0000 */
[----:B------:R-:W-:Y:S01]  /*48d0*/  VIADD R0, R12, 0x100 ;  /* 0x000001000c007836 */ /* 0x000fe20000000000 */
[----:B------:R-:W-:Y:S02]  /*48e0*/  @P0 LOP3.LUT R8, R9, 0xffff, RZ, 0xc0, !PT ;  /* 0x0000ffff09080812 */ /* 0x000fe400078ec0ff */
[----:B------:R-:W-:Y:S02]  /*48f0*/  @P0 R2UR UR6, R6 ;  /* 0x00000000060602ca */ /* 0x000fe400000e0000 */
[----:B------:R-:W-:Y:S02]  /*4900*/  PRMT R0, RZ, 0x654, R0 ;  /* 0x00000654ff007816 */ /* 0x000fe40000000000 */
[----:B------:R-:W-:Y:S02]  /*4910*/  @P0 R2UR UR5, R8 ;  /* 0x00000000080502ca */ /* 0x000fe400000e0000 */
[----:B------:R2:W-:Y:S03]  /*4920*/  SYNCS.ARRIVE.TRANS64.RED.A1T0 RZ, [R0+URZ], RZ ;  /* 0x000000ff00ff79a7 */ /* 0x0005e600081004ff */
[----:B------:R-:W-:Y:S04]  /*4930*/  @UP1 UMOV UR29, UR4 ;  /* 0x00000004001d1c82 */ /* 0x000fe80008000000 */
[----:B------:R-:W-:Y:S04]  /*4940*/  @UP1 UMOV UR14, UR6 ;  /* 0x00000006000e1c82 */ /* 0x000fe80008000000 */
[----:B------:R-:W-:Y:S01]  /*4950*/  @UP1 UMOV UR13, UR5 ;  /* 0x00000005000d1c82 */ /* 0x000fe20008000000 */
[----:B------:R-:W-:Y:S05]  /*4960*/  BRA.U !UP0, `(.L_x_83) ;  /* 0x0000000108a47547 */ /* 0x000fea000b800000 */
[----:B------:R-:W-:Y:S02]  /*4970*/  UIMAD.WIDE.U32 UR18, UR13, UR47, URZ ;  /* 0x0000002f0d1272a5 */ /* 0x000fe4000f8e00ff */
[----:B------:R-:W-:Y:S02]  /*4980*/  UIMAD.WIDE.U32 UR26, UR14, UR44, URZ ;  /* 0x0000002c0e1a72a5 */ /* 0x000fe4000f8e00ff */
[----:B------:R-:W-:Y:S02]  /*4990*/  USEL UR4, UR30, UR41, !UP5 ;  /* 0x000000291e047287 */ /* 0x000fe4000e800000 */
[----:B------:R-:W-:Y:S02]  /*49a0*/  USEL UR7, UR31, UR43, !UP6 ;  /* 0x0000002b1f077287 */ /* 0x000fe4000f000000 */
[----:B-1----:R-:W-:Y:S02]  /*49b0*/  UIMAD.WIDE.U32 UR8, UR4, UR22, URZ ;  /* 0x00000016040872a5 */ /* 0x002fe4000f8e00ff */
[----:B------:R-:W-:Y:S01]  /*49c0*/  UIMAD.WIDE.U32 UR10, UR7, UR22, URZ ;  /* 0x00000016070a72a5 */ /* 0x000fe2000f8e00ff */
[----:B------:R-:W-:Y:S02]  /*49d0*/  UMOV UR5, UR19 ;  /* 0x0000001300057c82 */ /* 0x000fe40008000000 */
[----:B------:R-:W-:Y:S03]  /*49e0*/  USHF.R.U32.HI UR6, URZ, UR49, UR5 ;  /* 0x00000031ff067299 */ /* 0x000fe60008011605 */
[----:B------:R-:W-:Y:S01]  /*49f0*/  UMOV UR5, UR27 ;  /* 0x0000001b00057c82 */ /* 0x000fe20008000000 */
[----:B------:R-:W-:Y:S02]  /*4a00*/  USEL UR6, UR13, UR6, !UP5 ;  /* 0x000000060d067287 */ /* 0x000fe4000e800000 */
[----:B------:R-:W-:Y:S03]  /*4a10*/  USHF.R.U32.HI UR12, URZ, UR45, UR5 ;  /* 0x0000002dff0c7299 */ /* 0x000fe60008011605 */
[----:B------:R-:W-:Y:S02]  /*4a20*/  UMOV UR5, UR9 ;  /* 0x0000000900057c82 */ /* 0x000fe40008000000 */
[----:B------:R-:W-:Y:S03]  /*4a30*/  @UP4 USHF.R.U32.HI UR4, URZ, UR23, UR5 ;  /* 0x00000017ff044299 */ /* 0x000fe60008011605 */
[----:B------:R-:W-:Y:S01]  /*4a40*/  UMOV UR5, UR11 ;  /* 0x0000000b00057c82 */ /* 0x000fe20008000000 */
[----:B------:R-:W-:Y:S02]  /*4a50*/  UIMAD UR4, UR42, UR4, URZ ;  /* 0x000000042a0472a4 */ /* 0x000fe4000f8e02ff */
[----:B------:R-:W-:Y:S02]  /*4a60*/  @UP4 USHF.R.U32.HI UR7, URZ, UR23, UR5 ;  /* 0x00000017ff074299 */ /* 0x000fe40008011605 */
[----:B------:R-:W-:Y:S02]  /*4a70*/  UIMAD.WIDE.U32 UR10, UR6, UR22, URZ ;  /* 0x00000016060a72a5 */ /* 0x000fe4000f8e00ff */
[----:B------:R-:W-:Y:S02]  /*4a80*/  USEL UR5, UR14, UR12, !UP6 ;  /* 0x0000000c0e057287 */ /* 0x000fe4000f000000 */
[----:B------:R-:W-:Y:S02]  /*4a90*/  UIMAD UR8, UR42, UR7, URZ ;  /* 0x000000072a0872a4 */ /* 0x000fe4000f8e02ff */
[----:B------:R-:W-:Y:S03]  /*4aa0*/  UISETP.GE.AND UP0, UPT, UR6, UR4, UPT ;  /* 0x000000040600728c */ /* 0x000fe6000bf06270 */
[----:B------:R-:W-:Y:S01]  /*4ab0*/  UMOV UR4, UR11 ;  /* 0x0000000b00047c82 */ /* 0x000fe20008000000 */
[----:B------:R-:W-:Y:S02]  /*4ac0*/  UISETP.GE.OR UP0, UPT, UR5, UR8, UP0 ;  /* 0x000000080500728c */ /* 0x000fe40008706670 */
[----:B------:R-:W-:Y:S02]  /*4ad0*/  USHF.R.U32.HI UR4, URZ, UR23, UR4 ;  /* 0x00000017ff047299 */ /* 0x000fe40008011604 */
[----:B------:R-:W-:Y:S02]  /*4ae0*/  UIMAD.WIDE.U32 UR8, UR5, UR22, URZ ;  /* 0x00000016050872a5 */ /* 0x000fe4000f8e00ff */
[----:B------:R-:W-:Y:S04]  /*4af0*/  USEL UR10, UR6, UR4, !UP4 ;  /* 0x00000004060a7287 */ /* 0x000fe8000e000000 */
[----:B------:R-:W-:Y:S01]  /*4b00*/  UIADD3 UR11, UPT, UPT, -UR10, URZ, URZ ;  /* 0x000000ff0a0b7290 */ /* 0x000fe2000fffe1ff */
[----:B------:R-:W-:Y:S02]  /*4b10*/  @!UP0 UMOV UR4, UR9 ;  /* 0x0000000900048c82 */ /* 0x000fe40008000000 */
[----:B------:R-:W-:Y:S02]  /*4b20*/  @!UP0 USHF.R.U32.HI UR4, URZ, UR23, UR4 ;  /* 0x00000017ff048299 */ /* 0x000fe40008011604 */
[----:B------:R-:W-:Y:S02]  /*4b30*/  UIMAD UR8, UR42, UR11, UR6 ;  /* 0x0000000b2a0872a4 */ /* 0x000fe4000f8e0206 */
[----:B------:R-:W-:Y:S04]  /*4b40*/  @!UP0 USEL UR4, UR5, UR4, !UP4 ;  /* 0x0000000405048287 */ /* 0x000fe8000e000000 */
[----:B------:R-:W-:Y:S02]  /*4b50*/  @!UP0 UIMAD UR8, UR7, UR8, UR4 ;  /* 0x00000008070882a4 */ /* 0x000fe4000f8e0204 */
[----:B------:R-:W-:Y:S02]  /*4b60*/  @!UP0 UIADD3 UR9, UPT, UPT, UR10, -UR4, URZ ;  /* 0x800000040a098290 */ /* 0x000fe4000fffe0ff */
[----:B------:R-:W-:Y:S02]  /*4b70*/  UIADD3 UR4, UPT, UPT, -UR5, URZ, URZ ;  /* 0x000000ff05047290 */ /* 0x000fe4000fffe1ff */
[----:B------:R-:W-:Y:S02]  /*4b80*/  UIADD3 UR7, UPT, UPT, -UR6, URZ, URZ ;  /* 0x000000ff06077290 */ /* 0x000fe4000fffe1ff */
[----:B------:R-:W-:Y:S02]  /*4b90*/  @!UP0 UIMAD UR6, UR9, UR42, UR5 ;  /* 0x0000002a090682a4 */ /* 0x000fe4000f8e0205 */
[----:B------:R-:W-:Y:S02]  /*4ba0*/  UIMAD UR14, UR15, UR4, UR14 ;  /* 0x000000040f0e72a4 */ /* 0x000fe4000f8e020e */
[----:B------:R-:W-:Y:S01]  /*4bb0*/  UIMAD UR13, UR46, UR7, UR13 ;  /* 0x000000072e0d72a4 */ /* 0x000fe2000f8e020d */
[----:B------:R-:W-:Y:S02]  /*4bc0*/  @!UP0 UMOV UR5, UR8 ;  /* 0x0000000800058c82 */ /* 0x000fe40008000000 */
[----:B------:R-:W-:Y:S02]  /*4bd0*/  UIMAD UR14, UR5, UR15, UR14 ;  /* 0x0000000f050e72a4 */ /* 0x000fe4000f8e020e */
[----:B------:R-:W-:Y:S11]  /*4be0*/  UIMAD UR13, UR6, UR46, UR13 ;  /* 0x0000002e060d72a4 */ /* 0x000ff6000f8e020d */
[----:B------:R-:W-:Y:S01]  /*4bf0*/  @!UPT UIADD3 URZ, UPT, UPT, URZ, URZ, URZ ;  /* 0x000000fffffff290 */ /* 0x000fe2000fffe0ff */
.L_x_83:
[----:B------:R-:W3:Y:S01]  /*4c00*/  @!UP2 LDCU.128 UR8, c[0x0][0xb10] ;  /* 0x00016200ff08a7ac */ /* 0x000ee20008000c00 */
[C---:B------:R-:W-:Y:S02]  /*4c10*/  ISETP.NE.U32.AND P1, PT, R4.reuse, RZ, PT ;  /* 0x000000ff0400720c */ /* 0x040fe40003f25070 */
[----:B------:R-:W-:Y:S02]  /*4c20*/  ISETP.NE.U32.AND P0, PT, R4, RZ, PT ;  /* 0x000000ff0400720c */ /* 0x000fe40003f05070 */
[C---:B------:R-:W-:Y:S02]  /*4c30*/  ISETP.NE.AND.EX P1, PT, R5.reuse, RZ, PT, P1 ;  /* 0x000000ff0500720c */ /* 0x040fe40003f25310 */
[----:B------:R-:W-:Y:S01]  /*4c40*/  ISETP.NE.AND.EX P0, PT, R5, RZ, PT, P0 ;  /* 0x000000ff0500720c */ /* 0x000fe20003f05300 */
[----:B------:R-:W4:Y:S01]  /*4c50*/  @!UP2 LDCU UR5, c[0x0][0xb0c] ;  /* 0x00016180ff05a7ac */ /* 0x000f220008000800 */
[----:B------:R-:W-:Y:S01]  /*4c60*/  SHF.L.U32 R9, R15, 0x1f, RZ ;  /* 0x0000001f0f097819 */ /* 0x000fe200000006ff */
[----:B------:R-:W-:Y:S02]  /*4c70*/  USHF.L.U32 UR35, UR16, 0x6, URZ ;  /* 0x0000000610237899 */ /* 0x000fe400080006ff */
[----:B------:R-:W-:Y:S02]  /*4c80*/  USHF.L.U32 UR34, UR20, 0x8, URZ ;  /* 0x0000000814227899 */ /* 0x000fe400080006ff */
[----:B---3--:R-:W-:Y:S07]  /*4c90*/  UIMAD.WIDE.U32 UR6, UR14, UR8, URZ ;  /* 0x000000080e0672a5 */ /* 0x008fee000f8e00ff */
[----:B------:R-:W-:Y:S01]  /*4ca0*/  @!UP2 UMOV UR4, UR7 ;  /* 0x000000070004ac82 */ /* 0x000fe20008000000 */
[----:B----4-:R-:W-:Y:S02]  /*4cb0*/  @!UP2 UISETP.NE.AND UP0, UPT, UR5, 0x1, UPT ;  /* 0x000000010500a88c */ /* 0x010fe4000bf05270 */
[----:B------:R-:W-:Y:S02]  /*4cc0*/  @!UP2 USHF.R.U32.HI UR4, URZ, UR9, UR4 ;  /* 0x00000009ff04a299 */ /* 0x000fe40008011604 */
[----:B------:R-:W-:Y:S02]  /*4cd0*/  UIMAD.WIDE.U32 UR6, UR13, UR11, URZ ;  /* 0x0000000b0d0672a5 */ /* 0x000fe4000f8e00ff */
[----:B------:R-:W-:Y:S02]  /*4ce0*/  @!UP2 USEL UR8, UR14, UR4, !UP0 ;  /* 0x000000040e08a287 */ /* 0x000fe4000c000000 */
[----:B------:R-:W-:Y:S03]  /*4cf0*/  @!UP2 UISETP.NE.AND UP0, UPT, UR10, 0x1, UPT ;  /* 0x000000010a00a88c */ /* 0x000fe6000bf05270 */
[----:B------:R-:W-:Y:S02]  /*4d00*/  @!UP2 UMOV UR6, UR7 ;  /* 0x000000070006ac82 */ /* 0x000fe40008000000 */
[----:B------:R-:W3:Y:S02]  /*4d10*/  @!UP2 LDCU UR4, c[0x0][0xb20] ;  /* 0x00016400ff04a7ac */ /* 0x000ee40008000800 */
[----:B---3--:R-:W-:Y:S04]  /*4d20*/  @!UP2 USHF.R.U32.HI UR6, URZ, UR4, UR6 ;  /* 0x00000004ff06a299 */ /* 0x008fe80008011606 */
[----:B------:R-:W-:Y:S04]  /*4d30*/  @!UP2 USEL UR6, UR13, UR6, !UP0 ;  /* 0x000000060d06a287 */ /* 0x000fe8000c000000 */
[----:B------:R-:W-:Y:S02]  /*4d40*/  @!UP2 UIADD3 UR4, UPT, UPT, -UR8, UR6, URZ ;  /* 0x000000060804a290 */ /* 0x000fe4000fffe1ff */
[----:B------:R-:W-:Y:S02]  /*4d50*/  @!UP2 UIADD3 UR6, UPT, UPT, UR8, -UR6, URZ ;  /* 0x800000060806a290 */ /* 0x000fe4000fffe0ff */
[----:B------:R-:W-:Y:S02]  /*4d60*/  @!UP2 UIMAD UR14, UR4, UR5, UR14 ;  /* 0x00000005040ea2a4 */ /* 0x000fe4000f8e020e */
[----:B------:R-:W-:Y:S01]  /*4d70*/  @!UP2 UIMAD UR13, UR6, UR10, UR13 ;  /* 0x0000000a060da2a4 */ /* 0x000fe2000f8e020d */
[----:B------:R-:W-:Y:S11]  /*4d80*/  BRA.U UP3, `(.L_x_84) ;  /* 0x0000000103107547 */ /* 0x000ff6000b800000 */
[----:B--2---:R-:W-:Y:S04]  /*4d90*/  MOV R0, UR48 ;  /* 0x0000003000007c02 */ /* 0x004fe80008000f00 */
[----:B------:R-:W-:Y:S04]  /*4da0*/  SHF.L.U32 R11, R0, 0x1f, RZ ;  /* 0x0000001f000b7819 */ /* 0x000fe800000006ff */
[----:B------:R-:W2:Y:S02]  /*4db0*/  SYNCS.PHASECHK.TRANS64.TRYWAIT P2, [UR21+0xe8], R11 ;  /* 0x0000e80bff0075a7 */ /* 0x000ea40008041115 */
[----:B--2---:R-:W-:Y:S05]  /*4dc0*/  @!P2 BRA `(.L_x_85) ;  /* 0x00000058002ca947 */ /* 0x004fea0003800000 */
.L_x_84:
[----:B------:R-:W-:Y:S05]  /*4dd0*/  @!P1 BRA `(.L_x_86) ;  /* 0x0000000000309947 */ /* 0x000fea0003800000 */
[----:B------:R-:W-:Y:S01]  /*4de0*/  ISETP.NE.U32.AND P1, PT, R2, RZ, PT ;  /* 0x000000ff0200720c */ /* 0x000fe20003f25070 */
[----:B------:R-:W3:Y:S01]  /*4df0*/  LDCU.64 UR4, c[0x0][0x358] ;  /* 0x00006b00ff0477ac */ /* 0x000ee20008000a00 */
[----:B------:R-:W-:Y:S02]  /*4e00*/  IMAD.MOV.U32 R89, RZ, RZ, 0x1 ;  /* 0x00000001ff597424 */ /* 0x000fe400078e00ff */
[----:B------:R-:W-:Y:S11]  /*4e10*/  ISETP.NE.AND.EX P1, PT, R3, RZ, PT, P1 ;  /* 0x000000ff0300720c */ /* 0x000ff60003f25310 */
[----:B------:R-:W-:Y:S02]  /*4e20*/  @!UPT UIADD3 URZ, UPT, UPT, URZ, URZ, URZ ;  /* 0x000000fffffff290 */ /* 0x000fe4000fffe0ff */
[----:B--2---:R-:W2:Y:S01]  /*4e30*/  @P1 LDC.64 R10, c[0x0][0x888] ;  /* 0x00022200ff0a1b82 */ /* 0x004ea20000000a00 */
[----:B------:R-:W-:Y:S04]  /*4e40*/  @P1 IMAD R0, R4, UR36, RZ ;  /* 0x0000002404001c24 */ /* 0x000fe8000f8e02ff */
[----:B--2---:R-:W-:Y:S04]  /*4e50*/  @P1 IMAD.WIDE R10, R0, 0x4, R10 ;  /* 0x00000004000a1825 */ /* 0x004fe800078e020a */
[----:B------:R-:W-:Y:S01]  /*4e60*/  HFMA2 R0, -RZ, RZ, 0, 5.9604644775390625e-08 ;  /* 0x00000001ff007431 */ /* 0x000fe200000001ff */
[----:B---3-5:R3:W5:Y:S04]  /*4e70*/  @P1 LDG.E R41, desc[UR4][R10.64] ;  /* 0x000000040a291981 */ /* 0x028768000c1e1900 */
[----:B------:R-:W-:Y:S01]  /*4e80*/  @!P1 PRMT R89, R0, 0x7610, R89 ;  /* 0x0000761000599816 */ /* 0x000fe20000000059 */
[----:B---3--:R-:W4:Y:S06]  /*4e90*/  @!P1 LDC R41, c[0x0][0x880] ;  /* 0x00022000ff299b82 */ /* 0x008f2c0000000800 */
.L_x_86:
[----:B----45:R-:W-:Y:S01]  /*4ea0*/  @!P0 FSETP.EQ.AND P1, PT, R41, RZ, PT ;  /* 0x000000ff2900820b */ /* 0x030fe20003f22000 */
[----:B------:R-:W-:Y:S01]  /*4eb0*/  @!UPT UIADD3 URZ, UPT, UPT, URZ, URZ, URZ ;  /* 0x000000fffffff290 */ /* 0x000fe2000fffe0ff */
[----:B------:R-:W-:Y:S11]  /*4ec0*/  @!P0 BRA `(.L_x_87) ;  /* 0x0000000000188947 */ /* 0x000ff60003800000 */
[----:B------:R-:W-:Y:S02]  /*4ed0*/  LOP3.LUT P0, RZ, R89, 0xff, RZ, 0xc0, !PT ;  /* 0x000000ff59ff7812 */ /* 0x000fe4000780c0ff */
[----:B------:R-:W-:Y:S04]  /*4ee0*/  ISETP.NE.U32.AND P1, PT, R2, RZ, PT ;  /* 0x000000ff0200720c */ /* 0x000fe80003f25070 */
[----:B------:R-:W-:Y:S04]  /*4ef0*/  ISETP.NE.AND.EX P1, PT, R3, RZ, PT, P1 ;  /* 0x000000ff0300720c */ /* 0x000fe80003f25310 */
[----:B------:R-:W-:Y:S03]  /*4f00*/  PLOP3.LUT P1, PT, P1, PT, PT, 0x8, 0x80 ;  /* 0x000000000080781c */ /* 0x000fe60000f2e170 */
[----:B------:R-:W-:Y:S11]  /*4f10*/  @P0 FSETP.EQ.AND P1, PT, R41, RZ, PT ;  /* 0x000000ff2900020b */ /* 0x000ff60003f22000 */
[----:B------:R-:W-:Y:S02]  /*4f20*/  @!UPT UIADD3 URZ, UPT, UPT, URZ, URZ, URZ ;  /* 0x000000fffffff290 */ /* 0x000fe4000fffe0ff */
.L_x_87:
[----:B------:R-:W3:Y:S01]  /*4f30*/  SYNCS.PHASECHK.TRANS64.TRYWAIT P2, [UR21+0xc0], R9 ;  /* 0x0000c009ff0075a7 */ /* 0x000ee20008041115 */
[----:B------:R-:W-:Y:S04]  /*4f40*/  ELECT P0, URZ, PT ;  /* 0x0000000000ff782f */ /* 0x000fe80003800000 */
[----:B------:R-:W-:Y:S11]  /*4f50*/  PLOP3.LUT P1, PT, P1, P0, PT, 0xf2, 0x2f ;  /* 0x00000000002f781c */ /* 0x000ff60000f21e72 */
[----:B------:R-:W-:Y:S02]  /*4f60*/  @!UPT UIADD3 URZ, UPT, UPT, URZ, URZ, URZ ;  /* 0x000000fffffff290 */ /* 0x000fe4000fffe0ff */
[----:B------:R-:W-:Y:S05]  /*4f70*/  @!P1 IADD3 R8, P0, PT, R16, 0x580, RZ ;  /* 0x0000058010089810 */ /* 0x000fea0007f1e0ff */
[----:B------:R-:W-:Y:S01]  /*4f80*/  @!P1 IMAD.X R6, RZ, RZ, R17, P0 ;  /* 0x000000ffff069224 */ /* 0x000fe200000e0611 */
[----:B---3--:R-:W-:Y:S07]  /*4f90*/  @!P2 BRA `(.L_x_88) ;  /* 0x0000005400d0a947 */ /* 0x008fee0003800000 */
.L_x_181:
[----:B------:R-:W-:Y:S01]  /*4fa0*/  @!P1 R2UR UR5, R8 ;  /* 0x00000000080592ca */ /* 0x000fe200000e0000 */
[----:B------:R-:W-:Y:S01]  /*4fb0*/  VOTEU.ALL UP0, P1 ;  /* 0x0000000000ff7886 */ /* 0x000fe20000800000 */
[----:B------:R-:W-:Y:S01]  /*4fc0*/  @!P1 R2UR UR4, R6 ;  /* 0x00000000060492ca */ /* 0x000fe200000e0000 */
[----:B--2---:R-:W-:Y:S01]  /*4fd0*/  @!P1 IMAD.MOV.U32 R0, RZ, RZ, 0x1000 ;  /* 0x00001000ff009424 */ /* 0x004fe200078e00ff */
[----:B------:R-:W-:Y:S01]  /*4fe0*/  UMOV UR6, 0x0 ;  /* 0x0000000000067882 */ /* 0x000fe20000000000 */
[----:B------:R-:W-:Y:S01]  /*4ff0*/  UMOV UR7, 0x10000000 ;  /* 0x1000000000077882 */ /* 0x000fe20000000000 */
[----:B------:R-:W-:Y:S01]  /*5000*/  @!UP0 UIADD3 UR32, UPT, UPT, UR21, 0x200, URZ ;  /* 0x0000020015208890 */ /* 0x000fe2000fffe0ff */
[----:B------:R-:W-:Y:S01]  /*5010*/  @!P1 IADD3 R8, P0, PT, R16, 0x580, RZ ;  /* 0x0000058010089810 */ /* 0x000fe20007f1e0ff */
[----:B------:R-:W-:Y:S04]  /*5020*/  VOTEU.ALL UP0, P1 ;  /* 0x0000000000ff7886 */ /* 0x000fe80000800000 */
[----:B------:R-:W-:Y:S02]  /*5030*/  @!P1 IMAD.X R6, RZ, RZ, R17, P0 ;  /* 0x000000ffff069224 */ /* 0x000fe400000e0611 */
[----:B------:R-:W-:Y:S02]  /*5040*/  IMAD.U32 R10, RZ, RZ, UR5 ;  /* 0x00000005ff0a7e24 */ /* 0x000fe4000f8e00ff */
[----:B------:R-:W-:Y:S03]  /*5050*/  IMAD.U32 R11, RZ, RZ, UR4 ;  /* 0x00000004ff0b7e24 */ /* 0x000fe6000f8e00ff */
[----:B------:R-:W-:Y:S02]  /*5060*/  @!P1 R2UR UR4, R10 ;  /* 0x000000000a0492ca */ /* 0x000fe400000e0000 */
[----:B------:R-:W-:Y:S11]  /*5070*/  @!P1 R2UR UR5, R11 ;  /* 0x000000000b0592ca */ /* 0x000ff600000e0000 */
[----:B------:R-:W-:Y:S02]  /*5080*/  @!UPT UIADD3 URZ, UPT, UPT, URZ, URZ, URZ ;  /* 0x000000fffffff290 */ /* 0x000fe4000fffe0ff */
[----:B------:R2:W-:Y:S01]  /*5090*/  @!UP0 UTMALDG.3D [UR32], [UR4], desc[UR6] ;  /* 0x00000620040085b4 */ /* 0x0005e20008011000 */
[----:B------:R2:W-:Y:S01]  /*50a0*/  @!P1 SYNCS.ARRIVE.TRANS64.RED.A0TR RZ, [UR21+0xa0], R0 ;  /* 0x0000a000ffff99a7 */ /* 0x0005e20008300415 */
[----:B------:R-:W-:Y:S01]  /*50b0*/  SYNCS.ARRIVE.TRANS64.RED.A1T0 RZ, [UR40], RZ ;  /* 0x000000ffffff79a7 */ /* 0x000fe20008100428 */
[----:B------:R-:W3:Y:S02]  /*50c0*/  SYNCS.PHASECHK.TRANS64.TRYWAIT P2, [UR21+0xc8], R9 ;  /* 0x0000c809ff0075a7 */ /* 0x000ee40008041115 */
[----:B--23--:R-:W-:Y:S05]  /*50d0*/  @!P2 BRA `(.L_x_89) ;  /* 0x000000540098a947 */ /* 0x00cfea0003800000 */
.L_x_183:
        /* <DEDUP_REMOVED lines=8> */
[----:B------:R-:W-:Y:S01]  /*5160*/  @!UP0 UIADD3 UR24, UPT, UPT, UR21, 0x1200, URZ ;  /* 0x0000120015188890 */ /* 0x000fe2000fffe0ff */
[----:B------:R-:W-:Y:S01]  /*5170*/  VOTEU.ALL UP0, P1 ;  /* 0x0000000000ff7886 */ /* 0x000fe20000800000 */
[----:B------:R-:W-:Y:S01]  /*5180*/  UMOV UR27, UR35 ;  /* 0x00000023001b7c82 */ /* 0x000fe20008000000 */
[----:B------:R-:W-:Y:S02]  /*5190*/  UMOV UR28, UR36 ;  /* 0x00000024001c7c82 */ /* 0x000fe40008000000 */
[----:B------:R-:W-:Y:S02]  /*51a0*/  IMAD.U32 R10, RZ, RZ, UR5 ;  /* 0x00000005ff0a7e24 */ /* 0x000fe4000f8e00ff */
[----:B------:R-:W-:Y:S02]  /*51b0*/  IMAD.U32 R11, RZ, RZ, UR4 ;  /* 0x00000004ff0b7e24 */ /* 0x000fe4000f8e00ff */
[----:B------:R-:W-:Y:S01]  /*51c0*/  @!P1 IMAD.X R6, RZ, RZ, R17, P0 ;  /* 0x000000ffff069224 */ /* 0x000fe200000e0611 */
        /* <DEDUP_REMOVED lines=8> */
.L_x_185:
[----:B------:R-:W-:Y:S01]  /*5250*/  @!P1 R2UR UR5, R8 ;  /* 0x00000000080592ca */ /* 0x000fe200000e0000 */
[----:B------:R-:W-:Y:S01]  /*5260*/  VOTEU.ALL UP0, P1 ;  /* 0x0000000000ff7886 */ /* 0x000fe20000800000 */
[----:B------:R-:W-:Y:S01]  /*5270*/  @!P1 R2UR UR4, R6 ;  /* 0x00000000060492ca */ /* 0x000fe200000e0000 */
[----:B--2---:R-:W-:Y:S01]  /*5280*/  @!P1 IMAD.MOV.U32 R0, RZ, RZ, 0x1000 ;  /* 0x00001000ff009424 */ /* 0x004fe200078e00ff */
[----:B------:R-:W-:Y:S01]  /*5290*/  UMOV UR6, 0x0 ;  /* 0x0000000000067882 */ /* 0x000fe20000000000 */
[----:B------:R-:W-:Y:S01]  /*52a0*/  UMOV UR7, 0x10000000 ;  /* 0x1000000000077882 */ /* 0x000fe20000000000 */
[----:B------:R-:W-:Y:S01]  /*52b0*/  @!UP0 UIADD3 UR18, UPT, UPT, UR34, 0x80, URZ ;  /* 0x0000008022128890 */ /* 0x000fe2000fffe0ff */
[----:B------:R-:W-:Y:S01]  /*52c0*/  VIADD R14, R14, 0x1 ;  /* 0x000000010e0e7836 */ /* 0x000fe20000000000 */
[----:B------:R-:W-:Y:S01]  /*52d0*/  @!UP0 UIADD3 UR16, UPT, UPT, UR21, 0x2200, URZ ;  /* 0x0000220015108890 */ /* 0x000fe2000fffe0ff */
[----:B------:R-:W-:Y:S01]  /*52e0*/  VOTEU.ALL UP0, P1 ;  /* 0x0000000000ff7886 */ /* 0x000fe20000800000 */
[----:B------:R-:W-:Y:S01]  /*52f0*/  UMOV UR19, UR35 ;  /* 0x0000002300137c82 */ /* 0x000fe20008000000 */
[----:B------:R-:W-:Y:S02]  /*5300*/  UMOV UR20, UR36 ;  /* 0x0000002400147c82 */ /* 0x000fe40008000000 */
        /* <DEDUP_REMOVED lines=10> */
.L_x_187:
[----:B------:R-:W-:Y:S01]  /*53b0*/  @!P1 IADD3 R6, P0, PT, R16, 0x580, RZ ;  /* 0x0000058010069810 */ /* 0x000fe20007f1e0ff */
[----:B------:R-:W-:Y:S01]  /*53c0*/  VOTEU.ALL UP0, P1 ;  /* 0x0000000000ff7886 */ /* 0x000fe20000800000 */
[----:B------:R-:W-:Y:S01]  /*53d0*/  UMOV UR6, 0x0 ;  /* 0x0000000000067882 */ /* 0x000fe20000000000 */
[----:B------:R-:W-:Y:S01]  /*53e0*/  UMOV UR7, 0x10000000 ;  /* 0x1000000000077882 */ /* 0x000fe20000000000 */
[----:B------:R-:W-:Y:S01]  /*53f0*/  @!P1 R2UR UR5, R6 ;  /* 0x00000000060592ca */ /* 0x000fe200000e0000 */
[----:B--2---:R-:W-:Y:S01]  /*5400*/  @!P1 IMAD.X R0, RZ, RZ, R17, P0 ;  /* 0x000000ffff009224 */ /* 0x004fe200000e0611 */
[----:B------:R-:W-:Y:S01]  /*5410*/  @!UP0 UIADD3 UR10, UPT, UPT, UR34, 0xc0, URZ ;  /* 0x000000c0220a8890 */ /* 0x000fe2000fffe0ff */
[----:B------:R-:W-:Y:S01]  /*5420*/  ISETP.NE.AND P0, PT, R14, 0x2, PT ;  /* 0x000000020e00780c */ /* 0x000fe20003f05270 */
[----:B------:R-:W-:Y:S01]  /*5430*/  @!UP0 UIADD3 UR8, UPT, UPT, UR21, 0x3200, URZ ;  /* 0x0000320015088890 */ /* 0x000fe2000fffe0ff */
[----:B------:R-:W-:Y:S01]  /*5440*/  LOP3.LUT R15, R15, 0x1, RZ, 0x3c, !PT ;  /* 0x000000010f0f7812 */ /* 0x000fe200078e3cff */
[----:B------:R-:W-:Y:S01]  /*5450*/  @!UP0 UIADD3 UR9, UPT, UPT, UR21, 0xb8, URZ ;  /* 0x000000b815098890 */ /* 0x000fe2000fffe0ff */
[----:B------:R-:W-:Y:S01]  /*5460*/  @!P1 R2UR UR4, R0 ;  /* 0x00000000000492ca */ /* 0x000fe200000e0000 */
[----:B------:R-:W-:Y:S01]  /*5470*/  VOTEU.ALL UP0, P1 ;  /* 0x0000000000ff7886 */ /* 0x000fe20000800000 */
[----:B------:R-:W-:Y:S01]  /*5480*/  UMOV UR11, UR35 ;  /* 0x00000023000b7c82 */ /* 0x000fe20008000000 */
[----:B------:R-:W-:Y:S01]  /*5490*/  UMOV UR12, UR36 ;  /* 0x00000024000c7c82 */ /* 0x000fe20008000000 */
[----:B------:R-:W-:Y:S01]  /*54a0*/  SEL R0, RZ, 0x1, P0 ;  /* 0x00000001ff007807 */ /* 0x000fe20000000000 */
[----:B------:R-:W-:Y:S01]  /*54b0*/  UIADD3 UR20, UPT, UPT, UR13, UR62, URZ ;  /* 0x0000003e0d147290 */ /* 0x000fe2000fffe0ff */
[----:B------:R-:W-:Y:S01]  /*54c0*/  IMAD.U32 R8, RZ, RZ, UR5 ;  /* 0x00000005ff087e24 */ /* 0x000fe2000f8e00ff */
[----:B------:R-:W-:Y:S01]  /*54d0*/  SEL R14, R14, RZ, P0 ;  /* 0x000000ff0e0e7207 */ /* 0x000fe20000000000 */
[----:B------:R-:W-:Y:S01]  /*54e0*/  UIADD3 UR16, UPT, UPT, UR14, UR59, URZ ;  /* 0x0000003b0e107290 */ /* 0x000fe2000fffe0ff */
[----:B------:R-:W-:Y:S01]  /*54f0*/  LOP3.LUT R13, R13, R0, RZ, 0x3c, !PT ;  /* 0x000000000d0d7212 */ /* 0x000fe200078e3cff */
[----:B------:R-:W-:Y:S01]  /*5500*/  UPLOP3.LUT UP3, UPT, UPT, UPT, UPT, 0x80, 0x8 ;  /* 0x000000000008789c */ /* 0x000fe20003f6f070 */
[----:B------:R-:W-:Y:S02]  /*5510*/  UMOV UR36, UR29 ;  /* 0x0000001d00247c82 */ /* 0x000fe40008000000 */
[----:B------:R-:W-:Y:S01]  /*5520*/  IMAD.U32 R9, RZ, RZ, UR4 ;  /* 0x00000004ff097e24 */ /* 0x000fe2000f8e00ff */
[----:B------:R-:W-:Y:S04]  /*5530*/  @!P1 R2UR UR4, R8 ;  /* 0x00000000080492ca */ /* 0x000fe800000e0000 */
[----:B------:R-:W-:Y:S11]  /*5540*/  @!P1 R2UR UR5, R9 ;  /* 0x00000000090592ca */ /* 0x000ff600000e0000 */
[----:B------:R-:W-:Y:S02]  /*5550*/  @!UPT UIADD3 URZ, UPT, UPT, URZ, URZ, URZ ;  /* 0x000000fffffff290 */ /* 0x000fe4000fffe0ff */
[----:B------:R2:W-:Y:S01]  /*5560*/  @!UP0 UTMALDG.3D [UR8], [UR4], desc[UR6] ;  /* 0x00000608040085b4 */ /* 0x0005e20008011000 */
[----:B------:R2:W-:Y:S01]  /*5570*/  @!P1 SYNCS.ARRIVE.TRANS64.RED.A0TR RZ, [UR21+0xb8], R7 ;  /* 0x0000b807ffff99a7 */ /* 0x0005e20008300415 */
[----:B------:R-:W-:Y:S01]  /*5580*/  SYNCS.ARRIVE.TRANS64.RED.A1T0 RZ, [UR37], RZ ;  /* 0x000000ffffff79a7 */ /* 0x000fe20008100425 */
[----:B------:R-:W-:Y:S05]  /*5590*/  BRA.U UP1, `(.L_x_92) ;  /* 0xfffffff101787547 */ /* 0x000fea000b83ffff */
[----:B------:R-:W-:-:S04]  /*55a0*/  SHF.L.U32 R3, R15, 0x1f, RZ ;  /* 0x0000001f0f037819 */ /* 0x000fc800000006ff */
[----:B------:R-:W3:Y:S02]  /*55b0*/  SYNCS.PHASECHK.TRANS64.TRYWAIT P0, [UR21+0xc0], R3 ;  /* 0x0000c003ff0075a7 */ /* 0x000ee40008001115 */
[----:B---3--:R-:W-:Y:S05]  /*55c0*/  @!P0 BRA `(.L_x_93) ;  /* 0x0000005000a48947 */ /* 0x008fea0003800000 */
.L_x_189:
[----:B------:R-:W4:Y:S02]  /*55d0*/  SYNCS.PHASECHK.TRANS64.TRYWAIT P0, [UR21+0xc8], R3 ;  /* 0x0000c803ff0075a7 */ /* 0x000f240008001115 */
[----:B----4-:R-:W-:Y:S05]  /*55e0*/  @!P0 BRA `(.L_x_94) ;  /* 0x0000005000b48947 */ /* 0x010fea0003800000 */
.L_x_191:
[----:B------:R-:W4:Y:S02]  /*55f0*/  SYNCS.PHASECHK.TRANS64.TRYWAIT P0, [UR21+0xd0], R3 ;  /* 0x0000d003ff0075a7 */ /* 0x000f240008001115 */
[----:B----4-:R-:W-:Y:S05]  /*5600*/  @!P0 BRA `(.L_x_95) ;  /* 0x0000005000c48947 */ /* 0x010fea0003800000 */
.L_x_193:
[----:B---3--:R-:W-:-:S07]  /*5610*/  MOV R0, UR21 ;  /* 0x0000001500007c02 */ /* 0x008fce0008000f00 */
.L_x_96:
[----:B---3--:R-:W-:-:S04]  /*5620*/  SHF.L.U32 R3, R15, 0x1f, RZ ;  /* 0x0000001f0f037819 */ /* 0x008fc800000006ff */
[----:B------:R3:W4:Y:S03]  /*5630*/  SYNCS.PHASECHK.TRANS64.TRYWAIT P0, [R0+URZ+0xd8], R3 ;  /* 0x0000d803000075a7 */ /* 0x00072600080011ff */
[----:B----4-:R-:W-:Y:S05]  /*5640*/  @!P0 NANOSLEEP.SYNCS 0x989680 ;  /* 0x009896800000895d */ /* 0x010fea0003900000 */
[----:B------:R-:W4:Y:S02]  /*5650*/  @!P0 SYNCS.PHASECHK.TRANS64 P0, [R0+URZ+0xd8], R3 ;  /* 0x0000d803000085a7 */ /* 0x000f2400080010ff */
[----:B-12-4-:R-:W-:Y:S05]  /*5660*/  @P0 EXIT ;  /* 0x000000000000094d */ /* 0x016fea0003800000 */
[----:B------:R-:W-:Y:S05]  /*5670*/  BRA `(.L_x_96) ;  /* 0xfffffffc00e87947 */ /* 0x000fea000383ffff */
.L_x_81:
[----:B------:R-:W-:-:S06]  /*5680*/  UISETP.GE.AND UP0, UPT, UR21, 0x4, UPT ;  /* 0x000000041500788c */ /* 0x000fcc000bf06270 */
[----:B------:R-:W-:-:S13]  /*5690*/  PLOP3.LUT P0, PT, PT, PT, UP0, 0x80, 0x8 ;  /* 0x000000000008781c */ /* 0x000fda0003f0f008 */
[----:B------:R-:W-:Y:S05]  /*56a0*/  @!P0 EXIT ;  /* 0x000000000000894d */ /* 0x000fea0003800000 */
[----:B------:R-:W1:Y:S08]  /*56b0*/  S2UR UR4, SR_CgaCtaId ;  /* 0x00000000000479c3 */ /* 0x000e700000008800 */
[----:B------:R-:W-:Y:S01]  /*56c0*/  BAR.SYNC.DEFER_BLOCKING 0x6, 0xa0 ;  /* 0x0182800000007b1d */ /* 0x000fe20000010000 */
[C---:B------:R-:W-:Y:S01]  /*56d0*/  IMAD.SHL.U32 R7, R97.reuse, 0x40, RZ ;  /* 0x0000004061077824 */ /* 0x040fe200078e00ff */
[C---:B------:R-:W-:Y:S01]  /*56e0*/  LOP3.LUT R99, R97.reuse, 0x60, RZ, 0xc0, !PT ;  /* 0x0000006061637812 */ /* 0x040fe200078ec0ff */
[----:B------:R-:W-:-:S02]  /*56f0*/  IMAD.SHL.U32 R88, R97, 0x20, RZ ;  /* 0x0000002061587824 */ /* 0x000fc400078e00ff */
[----:B------:R-:W-:Y:S02]  /*5700*/  HFMA2 R36, -RZ, RZ, 0, 0 ;  /* 0x00000000ff247431 */ /* 0x000fe400000001ff */
[----:B------:R-:W-:Y:S01]  /*5710*/  IMAD.SHL.U32 R4, R97, 0x2, RZ ;  /* 0x0000000261047824 */ /* 0x000fe200078e00ff */
[----:B------:R-:W-:Y:S01]  /*5720*/  UMOV UR44, 0x400 ;  /* 0x00000400002c7882 */ /* 0x000fe20000000000 */
[----:B------:R-:W2:Y:S01]  /*5730*/  LDC.64 R84, c[0x0][0x888] ;  /* 0x00022200ff547b82 */ /* 0x000ea20000000a00 */
[----:B------:R-:W-:Y:S01]  /*5740*/  LOP3.LUT R5, R7, 0x180, RZ, 0xc0, !PT ;  /* 0x0000018007057812 */ /* 0x000fe200078ec0ff */
[----:B------:R-:W-:Y:S01]  /*5750*/  IMAD.U32 R37, R97, 0x10000, RZ ;  /* 0x0001000061257824 */ /* 0x000fe200078e00ff */
[----:B------:R-:W-:Y:S01]  /*5760*/  LOP3.LUT R88, R88, 0xc00, RZ, 0xc0, !PT ;  /* 0x00000c0058587812 */ /* 0x000fe200078ec0ff */
[----:B------:R-:W-:Y:S01]  /*5770*/  IMAD.MOV.U32 R96, RZ, RZ, RZ ;  /* 0x000000ffff607224 */ /* 0x000fe200078e00ff */
[----:B------:R-:W-:Y:S01]  /*5780*/  LOP3.LUT R4, R5, 0x20, R4, 0xf8, !PT ;  /* 0x0000002005047812 */ /* 0x000fe200078ef804 */
[----:B------:R-:W-:Y:S01]  /*5790*/  IMAD.SHL.U32 R5, R97, 0x8, RZ ;  /* 0x0000000861057824 */ /* 0x000fe200078e00ff */
[----:B------:R-:W-:Y:S01]  /*57a0*/  LOP3.LUT R88, R88, 0x40, R7, 0xf8, !PT ;  /* 0x0000004058587812 */ /* 0x000fe200078ef807 */
[----:B------:R-:W3:Y:S01]  /*57b0*/  LDC.64 R86, c[0x0][0x890] ;  /* 0x00022400ff567b82 */ /* 0x000ee20000000a00 */
[----:B------:R-:W-:Y:S01]  /*57c0*/  LOP3.LUT R37, R37, 0x600000, RZ, 0xc0, !PT ;  /* 0x0060000025257812 */ /* 0x000fe200078ec0ff */
[----:B------:R-:W-:Y:S01]  /*57d0*/  IMAD.MOV.U32 R91, RZ, RZ, RZ ;  /* 0x000000ffff5b7224 */ /* 0x000fe200078e00ff */
[----:B------:R-:W-:-:S02]  /*57e0*/  LOP3.LUT R5, R4, 0x30, R5, 0x78, !PT ;  /* 0x0000003004057812 */ /* 0x000fc400078e7805 */
[----:B------:R-:W-:Y:S02]  /*57f0*/  CS2R R94, SRZ ;  /* 0x00000000005e7805 */ /* 0x000fe4000001ff00 */
[----:B------:R-:W-:Y:S01]  /*5800*/  LOP3.LUT R88, R88, 0x200, R7, 0xf8, !PT ;  /* 0x0000020058587812 */ /* 0x000fe200078ef807 */
[----:B------:R-:W-:Y:S01]  /*5810*/  IMAD.MOV.U32 R93, RZ, RZ, RZ ;  /* 0x000000ffff5d7224 */ /* 0x000fe200078e00ff */
[----:B------:R-:W-:Y:S01]  /*5820*/  LOP3.LUT R97, R97, 0x2, RZ, 0xc0, !PT ;  /* 0x0000000261617812 */ /* 0x000fe200078ec0ff */
[----:B-1----:R-:W-:Y:S01]  /*5830*/  ULEA UR44, UR4, UR44, 0x18 ;  /* 0x0000002c042c7291 */ /* 0x002fe2000f8ec0ff */
[----:B------:R-:W1:Y:S01]  /*5840*/  LDC.64 R82, c[0x0][0x8b0] ;  /* 0x00022c00ff527b82 */ /* 0x000e620000000a00 */
[----:B------:R-:W-:Y:S01]  /*5850*/  LOP3.LUT R88, R88, R5, RZ, 0xfc, !PT ;  /* 0x0000000558587212 */ /* 0x000fe200078efcff */
[----:B------:R-:W4:Y:S01]  /*5860*/  LDCU UR57, c[0x0][0x370] ;  /* 0x00006e00ff3977ac */ /* 0x000f220008000800 */
[----:B------:R-:W-:Y:S01]  /*5870*/  IADD3 R92, PT, PT, -R97, RZ, RZ ;  /* 0x000000ff615c7210 */ /* 0x000fe20007ffe1ff */
[----:B------:R-:W-:-:S04]  /*5880*/  UIADD3 UR4, UPT, UPT, UR44, 0x4200, URZ ;  /* 0x000042002c047890 */ /* 0x000fc8000fffe0ff */
[----:B------:R-:W4:Y:S01]  /*5890*/  LDS R0, [UR44+0x1a0] ;  /* 0x0001a02cff007984 */ /* 0x000f220008000800 */
[----:B------:R-:W1:Y:S01]  /*58a0*/  LDC.64 R80, c[0x0][0x8a8] ;  /* 0x00022a00ff507b82 */ /* 0x000e620000000a00 */
[----:B------:R-:W1:Y:S01]  /*58b0*/  LDCU.64 UR60, c[0x0][0x348] ;  /* 0x00006900ff3c77ac */ /* 0x000e620008000a00 */
[----:B------:R-:W-:Y:S01]  /*58c0*/  IMAD.U32 R98, RZ, RZ, UR4 ;  /* 0x00000004ff627e24 */ /* 0x000fe2000f8e00ff */
[----:B------:R-:W1:Y:S01]  /*58d0*/  LDCU UR43, c[0x0][0xb0c] ;  /* 0x00016180ff2b77ac */ /* 0x000e620008000800 */
[----:B------:R-:W1:Y:S01]  /*58e0*/  LDCU UR39, c[0x0][0xb30] ;  /* 0x00016600ff2777ac */ /* 0x000e620008000800 */
[----:B------:R-:W1:Y:S01]  /*58f0*/  LDCU.64 UR46, c[0x0][0x888] ;  /* 0x00011100ff2e77ac */ /* 0x000e620008000a00 */
[----:B------:R-:W1:Y:S01]  /*5900*/  LDCU.64 UR40, c[0x0][0xb28] ;  /* 0x00016500ff2877ac */ /* 0x000e620008000a00 */
[----:B------:R-:W1:Y:S01]  /*5910*/  LDCU.128 UR52, c[0x0][0xb10] ;  /* 0x00016200ff3477ac */ /* 0x000e620008000c00 */
[----:B------:R-:W1:Y:S01]  /*5920*/  LDCU UR56, c[0x0][0x374] ;  /* 0x00006e80ff3877ac */ /* 0x000e620008000800 */
[----:B------:R-:W-:Y:S01]  /*5930*/  UIADD3 UR63, UPT, UPT, UR44, 0x200, URZ ;  /* 0x000002002c3f7890 */ /* 0x000fe2000fffe0ff */
[----:B--234-:R-:W-:-:S11]  /*5940*/  IMAD.IADD R37, R0, 0x1, R37 ;  /* 0x0000000100257824 */ /* 0x01cfd600078e0225 */
.L_x_138:
[C---:B------:R-:W-:Y:S02]  /*5950*/  LEA R3, R91.reuse, UR44, 0x3 ;  /* 0x0000002c5b037c11 */ /* 0x040fe4000f8e18ff */
[----:B------:R-:W-:Y:S02]  /*5960*/  SHF.L.U32 R0, R94, 0x1f, RZ ;  /* 0x0000001f5e007819 */ /* 0x000fe400000006ff */
[----:B------:R-:W-:Y:S02]  /*5970*/  LEA R5, R91, UR44, 0x4 ;  /* 0x0000002c5b057c11 */ /* 0x000fe4000f8e20ff */
[----:B------:R-:W2:Y:S02]  /*5980*/  SYNCS.PHASECHK.TRANS64.TRYWAIT P0, [R3+URZ+0xf0], R0 ;  /* 0x0000f000030075a7 */ /* 0x000ea400080011ff */
[----:B-12---:R-:W-:Y:S05]  /*5990*/  @!P0 BRA `(.L_x_97) ;  /* 0x0000004c00f88947 */ /* 0x006fea0003800000 */
.L_x_194:
[----:B------:R-:W3:Y:S01]  /*59a0*/  LDS.128 R4, [R5+0x180] ;  /* 0x0001800005047984 */ /* 0x000ee20000000c00 */
[----:B------:R-:W-:Y:S01]  /*59b0*/  UISETP.GE.AND UP0, UPT, UR42, 0x1, UPT ;  /* 0x000000012a00788c */ /* 0x000fe2000bf06270 */
[----:B------:R-:W-:Y:S01]  /*59c0*/  @!PT LDS RZ, [RZ] ;  /* 0x00000000fffff984 */ /* 0x000fe20000000800 */
[----:B------:R-:W-:Y:S01]  /*59d0*/  @!PT LDS RZ, [RZ] ;  /* 0x00000000fffff984 */ /* 0x000fe20000000800 */
[----:B------:R-:W-:Y:S01]  /*59e0*/  @!PT LDS RZ, [RZ] ;  /* 0x00000000fffff984 */ /* 0x000fe20000000800 */
[----:B------:R-:W-:Y:S01]  /*59f0*/  @!PT LDS RZ, [RZ] ;  /* 0x00000000fffff984 */ /* 0x000fe20000000800 */
[----:B------:R4:W-:Y:S06]  /*5a00*/  MEMBAR.ALL.CTA ;  /* 0x0000000000007992 */ /* 0x0009ec0000008000 */
[----:B----4-:R-:W4:Y:S01]  /*5a10*/  FENCE.VIEW.ASYNC.S ;  /* 0x00000000000073c6 */ /* 0x010f220000000000 */
[----:B---3--:R-:W-:Y:S11]  /*5a20*/  LOP3.LUT P0, RZ, R6, 0x1, RZ, 0xc0, !PT ;  /* 0x0000000106ff7812 */ /* 0x008ff6000780c0ff */
[----:B------:R-:W-:Y:S02]  /*5a30*/  @!UPT UIADD3 URZ, UPT, UPT, URZ, URZ, URZ ;  /* 0x000000fffffff290 */ /* 0x000fe4000fffe0ff */
[----:B----4-:R-:W-:Y:S01]  /*5a40*/  VOTEU.ANY UP1, P0 ;  /* 0x0000000000ff7886 */ /* 0x010fe20000020100 */
[----:B------:R-:W-:Y:S01]  /*5a50*/  PLOP3.LUT P0, PT, PT, PT, UP1, 0x80, 0x8 ;  /* 0x000000000008781c */ /* 0x000fe20003f0f018 */
[----:B------:R-:W-:Y:S11]  /*5a60*/  UP2UR UR45, UPR, URZ, 0x2 ;  /* 0x00000002ff2d7883 */ /* 0x000ff60008000000 */
[----:B------:R-:W-:Y:S01]  /*5a70*/  @!UPT UIADD3 URZ, UPT, UPT, URZ, URZ, URZ ;  /* 0x000000fffffff290 */ /* 0x000fe2000fffe0ff */
[----:B--2---:R-:W-:Y:S02]  /*5a80*/  @P0 SHF.R.U32.HI R0, RZ, 0x10, R5 ;  /* 0x00000010ff000819 */ /* 0x004fe40000011605 */
        /* <DEDUP_REMOVED lines=12> */
[----:B------:R-:W3:Y:S01]  /*5b50*/  LDCU UR12, c[0x0][0xb20] ;  /* 0x00016400ff0c77ac */ /* 0x000ee20008000800 */
[----:B-1----:R-:W-:Y:S02]  /*5b60*/  UIMAD.WIDE.U32 UR4, UR56, UR55, URZ ;  /* 0x00000037380472a5 */ /* 0x002fe4000f8e00ff */
[----:B------:R-:W-:Y:S02]  /*5b70*/  UIMAD.WIDE.U32 UR6, UR57, UR52, URZ ;  /* 0x00000034390672a5 */ /* 0x000fe4000f8e00ff */
[----:B------:R-:W-:Y:S02]  /*5b80*/  UISETP.NE.AND UP0, UPT, UR54, 0x1, UPT ;  /* 0x000000013600788c */ /* 0x000fe4000bf05270 */
[----:B------:R-:W-:Y:S02]  /*5b90*/  UIMAD.WIDE.U32 UR8, UR37, UR55, URZ ;  /* 0x00000037250872a5 */ /* 0x000fe4000f8e00ff */
[----:B------:R-:W-:Y:S02]  /*5ba0*/  UIMAD.WIDE.U32 UR10, UR38, UR52, URZ ;  /* 0x00000034260a72a5 */ /* 0x000fe4000f8e00ff */
[----:B------:R-:W-:Y:S02]  /*5bb0*/  UISETP.NE.AND UP1, UPT, UR43, 0x1, UPT ;  /* 0x000000012b00788c */ /* 0x000fe4000bf25270 */
[----:B------:R-:W-:Y:S01]  /*5bc0*/  UISETP.NE.AND UP2, UPT, UR42, 0x1, UPT ;  /* 0x000000012a00788c */ /* 0x000fe2000bf45270 */
[----:B------:R-:W-:Y:S02]  /*5bd0*/  UMOV UR4, UR5 ;  /* 0x0000000500047c82 */ /* 0x000fe40008000000 */
[----:B---3--:R-:W-:Y:S03]  /*5be0*/  USHF.R.U32.HI UR5, URZ, UR12, UR4 ;  /* 0x0000000cff057299 */ /* 0x008fe60008011604 */
[----:B------:R-:W-:Y:S02]  /*5bf0*/  UMOV UR4, UR7 ;  /* 0x0000000700047c82 */ /* 0x000fe40008000000 */
[----:B------:R-:W-:Y:S02]  /*5c00*/  USHF.R.U32.HI UR7, URZ, UR53, UR4 ;  /* 0x00000035ff077299 */ /* 0x000fe40008011604 */
[----:B------:R-:W-:Y:S02]  /*5c10*/  USEL UR4, UR56, UR5, !UP0 ;  /* 0x0000000538047287 */ /* 0x000fe4000c000000 */
[----:B------:R-:W-:Y:S01]  /*5c20*/  USEL UR7, UR57, UR7, !UP1 ;  /* 0x0000000739077287 */ /* 0x000fe2000c800000 */
[----:B------:R-:W-:Y:S01]  /*5c30*/  UMOV UR5, UR9 ;  /* 0x0000000900057c82 */ /* 0x000fe20008000000 */
[----:B------:R-:W-:Y:S02]  /*5c40*/  UIMAD.WIDE.U32 UR8, UR4, UR40, URZ ;  /* 0x00000028040872a5 */ /* 0x000fe4000f8e00ff */
[----:B------:R-:W-:Y:S03]  /*5c50*/  USHF.R.U32.HI UR6, URZ, UR12, UR5 ;  /* 0x0000000cff067299 */ /* 0x000fe60008011605 */
[----:B------:R-:W-:Y:S01]  /*5c60*/  UMOV UR5, UR11 ;  /* 0x0000000b00057c82 */ /* 0x000fe20008000000 */
[----:B------:R-:W-:Y:S02]  /*5c70*/  UIMAD.WIDE.U32 UR10, UR7, UR40, URZ ;  /* 0x00000028070a72a5 */ /* 0x000fe4000f8e00ff */
[----:B------:R-:W-:Y:S02]  /*5c80*/  USHF.R.U32.HI UR12, URZ, UR53, UR5 ;  /* 0x00000035ff0c7299 */ /* 0x000fe40008011605 */
[----:B------:R-:W-:Y:S01]  /*5c90*/  USEL UR6, UR37, UR6, !UP0 ;  /* 0x0000000625067287 */ /* 0x000fe2000c000000 */
[----:B------:R-:W-:Y:S02]  /*5ca0*/  UMOV UR5, UR9 ;  /* 0x0000000900057c82 */ /* 0x000fe40008000000 */
[----:B------:R-:W-:Y:S01]  /*5cb0*/  UMOV UR10, UR11 ;  /* 0x0000000b000a7c82 */ /* 0x000fe20008000000 */
[----:B------:R-:W-:Y:S02]  /*5cc0*/  @UP2 USHF.R.U32.HI UR4, URZ, UR41, UR5 ;  /* 0x00000029ff042299 */ /* 0x000fe40008011605 */
[----:B------:R-:W-:Y:S02]  /*5cd0*/  @UP2 USHF.R.U32.HI UR7, URZ, UR41, UR10 ;  /* 0x00000029ff072299 */ /* 0x000fe4000801160a */
[----:B------:R-:W-:Y:S02]  /*5ce0*/  UIMAD UR4, UR42, UR4, URZ ;  /* 0x000000042a0472a4 */ /* 0x000fe4000f8e02ff */
        /* <DEDUP_REMOVED lines=8> */
[----:B------:R-:W-:Y:S02]  /*5d70*/  USEL UR11, UR6, UR4, !UP2 ;  /* 0x00000004060b7287 */ /* 0x000fe4000d000000 */
[----:B------:R-:W-:Y:S02]  /*5d80*/  UIADD3 UR8, UPT, UPT, -UR5, URZ, URZ ;  /* 0x000000ff05087290 */ /* 0x000fe4000fffe1ff */
[----:B------:R-:W-:Y:S01]  /*5d90*/  UIADD3 UR10, UPT, UPT, -UR11, URZ, URZ ;  /* 0x000000ff0b0a7290 */ /* 0x000fe2000fffe1ff */
[----:B------:R-:W-:Y:S01]  /*5da0*/  @!UP0 UMOV UR4, UR9 ;  /* 0x0000000900048c82 */ /* 0x000fe20008000000 */
[----:B------:R-:W-:Y:S02]  /*5db0*/  UIADD3 UR9, UPT, UPT, -UR6, URZ, URZ ;  /* 0x000000ff06097290 */ /* 0x000fe4000fffe1ff */
[----:B------:R-:W-:Y:S02]  /*5dc0*/  @!UP0 USHF.R.U32.HI UR4, URZ, UR41, UR4 ;  /* 0x00000029ff048299 */ /* 0x000fe40008011604 */
[----:B------:R-:W-:Y:S02]  /*5dd0*/  UIMAD UR10, UR42, UR10, UR6 ;  /* 0x0000000a2a0a72a4 */ /* 0x000fe4000f8e0206 */
[----:B------:R-:W-:Y:S04]  /*5de0*/  @!UP0 USEL UR4, UR5, UR4, !UP2 ;  /* 0x0000000405048287 */ /* 0x000fe8000d000000 */
[----:B------:R-:W-:Y:S02]  /*5df0*/  @!UP0 UIMAD UR10, UR7, UR10, UR4 ;  /* 0x0000000a070a82a4 */ /* 0x000fe4000f8e0204 */
[----:B------:R-:W-:Y:S02]  /*5e00*/  @!UP0 UIADD3 UR11, UPT, UPT, UR11, -UR4, URZ ;  /* 0x800000040b0b8290 */ /* 0x000fe4000fffe0ff */
[----:B------:R-:W-:Y:S02]  /*5e10*/  UIMAD UR7, UR43, UR8, UR38 ;  /* 0x000000082b0772a4 */ /* 0x000fe4000f8e0226 */
[----:B------:R-:W-:Y:S02]  /*5e20*/  @!UP0 UIMAD UR6, UR11, UR42, UR5 ;  /* 0x0000002a0b0682a4 */ /* 0x000fe4000f8e0205 */
[----:B------:R-:W-:Y:S01]  /*5e30*/  UIMAD UR4, UR54, UR9, UR37 ;  /* 0x00000009360472a4 */ /* 0x000fe2000f8e0225 */
[----:B------:R-:W-:Y:S02]  /*5e40*/  @!UP0 UMOV UR5, UR10 ;  /* 0x0000000a00058c82 */ /* 0x000fe40008000000 */
[----:B------:R-:W-:Y:S02]  /*5e50*/  UIMAD UR38, UR5, UR43, UR7 ;  /* 0x0000002b052672a4 */ /* 0x000fe4000f8e0207 */
[----:B------:R-:W-:Y:S11]  /*5e60*/  UIMAD UR37, UR6, UR54, UR4 ;  /* 0x00000036062572a4 */ /* 0x000ff6000f8e0204 */
[----:B------:R-:W-:Y:S01]  /*5e70*/  @!UPT UIADD3 URZ, UPT, UPT, URZ, URZ, URZ ;  /* 0x000000fffffff290 */ /* 0x000fe2000fffe0ff */
.L_x_98:
[----:B-1----:R-:W-:Y:S01]  /*5e80*/  UISETP.NE.AND UP0, UPT, UR39, 0x1, UPT ;  /* 0x000000012700788c */ /* 0x002fe2000bf05270 */
[----:B------:R-:W-:Y:S01]  /*5e90*/  IADD3 R91, PT, PT, R91, 0x1, RZ ;  /* 0x000000015b5b7810 */ /* 0x000fe20007ffe0ff */
[----:B------:R-:W-:Y:S02]  /*5ea0*/  USHF.L.U32 UR50, UR16, 0x6, URZ ;  /* 0x0000000610327899 */ /* 0x000fe400080006ff */
[----:B------:R-:W-:Y:S07]  /*5eb0*/  USHF.L.U32 UR49, UR20, 0x8, URZ ;  /* 0x0000000814317899 */ /* 0x000fee00080006ff */
[----:B------:R-:W1:Y:S01]  /*5ec0*/  @!UP0 LDCU.128 UR12, c[0x0][0xb10] ;  /* 0x00016200ff0c87ac */ /* 0x000e620008000c00 */
[----:B------:R-:W3:Y:S01]  /*5ed0*/  @!UP0 LDCU UR5, c[0x0][0xb0c] ;  /* 0x00016180ff0587ac */ /* 0x000ee20008000800 */
[----:B------:R-:W4:Y:S01]  /*5ee0*/  @!UP0 LDCU UR10, c[0x0][0xb20] ;  /* 0x00016400ff0a87ac */ /* 0x000f220008000800 */
[----:B-1----:R-:W-:Y:S02]  /*5ef0*/  UIMAD.WIDE.U32 UR8, UR38, UR12, URZ ;  /* 0x0000000c260872a5 */ /* 0x002fe4000f8e00ff */
[----:B------:R-:W-:Y:S02]  /*5f00*/  UIMAD.WIDE.U32 UR6, UR37, UR15, URZ ;  /* 0x0000000f250672a5 */ /* 0x000fe4000f8e00ff */
[----:B------:R-:W-:Y:S03]  /*5f10*/  @!UP0 UISETP.NE.AND UP1, UPT, UR14, 0x1, UPT ;  /* 0x000000010e00888c */ /* 0x000fe6000bf25270 */
[----:B------:R-:W-:Y:S01]  /*5f20*/  @!UP0 UMOV UR4, UR9 ;  /* 0x0000000900048c82 */ /* 0x000fe20008000000 */
[----:B---3--:R-:W-:Y:S02]  /*5f30*/  @!UP0 UISETP.NE.AND UP2, UPT, UR5, 0x1, UPT ;  /* 0x000000010500888c */ /* 0x008fe4000bf45270 */
[----:B------:R-:W-:Y:S01]  /*5f40*/  @!UP0 USHF.R.U32.HI UR4, URZ, UR13, UR4 ;  /* 0x0000000dff048299 */ /* 0x000fe20008011604 */
[----:B------:R-:W-:Y:S02]  /*5f50*/  @!UP0 UMOV UR6, UR7 ;  /* 0x0000000700068c82 */ /* 0x000fe40008000000 */
[----:B----4-:R-:W-:Y:S02]  /*5f60*/  @!UP0 USHF.R.U32.HI UR6, URZ, UR10, UR6 ;  /* 0x0000000aff068299 */ /* 0x010fe40008011606 */
[----:B------:R-:W-:Y:S02]  /*5f70*/  @!UP0 USEL UR7, UR38, UR4, !UP2 ;  /* 0x0000000426078287 */ /* 0x000fe4000d000000 */
[----:B------:R-:W-:Y:S04]  /*5f80*/  @!UP0 USEL UR6, UR37, UR6, !UP1 ;  /* 0x0000000625068287 */ /* 0x000fe8000c800000 */
[----:B------:R-:W-:Y:S02]  /*5f90*/  @!UP0 UIADD3 UR4, UPT, UPT, -UR7, UR6, URZ ;  /* 0x0000000607048290 */ /* 0x000fe4000fffe1ff */
[----:B------:R-:W-:Y:S02]  /*5fa0*/  @!UP0 UIADD3 UR6, UPT, UPT, UR7, -UR6, URZ ;  /* 0x8000000607068290 */ /* 0x000fe4000fffe0ff */
[----:B------:R-:W-:Y:S02]  /*5fb0*/  @!UP0 UIMAD UR38, UR4, UR5, UR38 ;  /* 0x00000005042682a4 */ /* 0x000fe4000f8e0226 */
[----:B------:R-:W-:Y:S02]  /*5fc0*/  @!UP0 UIMAD UR37, UR6, UR14, UR37 ;  /* 0x0000000e062582a4 */ /* 0x000fe4000f8e0225 */
[----:B------:R-:W-:Y:S09]  /*5fd0*/  ULOP3.LUT UP0, URZ, UR63, 0x1b0, URZ, 0xc0, !UPT ;  /* 0x000001b03fff7892 */ /* 0x000ff2000f80c0ff */
[----:B------:R-:W-:Y:S05]  /*5fe0*/  BRA.U !UP0, `(.L_x_99) ;  /* 0x0000000108407547 */ /* 0x000fea000b800000 */
[----:B------:R-:W1:Y:S01]  /*5ff0*/  LDCU.64 UR8, c[0x4][0x88] ;  /* 0x01001100ff0877ac */ /* 0x000e620008000a00 */
[----:B------:R-:W-:Y:S01]  /*6000*/  MOV R3, 0x0 ;  /* 0x0000000000037802 */ /* 0x000fe20000000f00 */
[----:B------:R-:W-:Y:S02]  /*6010*/  HFMA2 R12, -RZ, RZ, 0, 5.9604644775390625e-08 ;  /* 0x00000001ff0c7431 */ /* 0x000fe400000001ff */
[----:B------:R-:W-:Y:S02]  /*6020*/  IMAD.MOV.U32 R8, RZ, RZ, 0x70 ;  /* 0x00000070ff087424 */ /* 0x000fe400078e00ff */
[----:B------:R-:W-:Y:S01]  /*6030*/  IMAD.MOV.U32 R13, RZ, RZ, RZ ;  /* 0x000000ffff0d7224 */ /* 0x000fe200078e00ff */
[----:B------:R-:W3:Y:S01]  /*6040*/  LDCU.64 UR6, c[0x4][0x90] ;  /* 0x01001200ff0677ac */ /* 0x000ee20008000a00 */
[----:B------:R-:W4:Y:S01]  /*6050*/  LDC.64 R2, c[0x4][R3] ;  /* 0x0100000003027b82 */ /* 0x000f220000000a00 */
[----:B------:R-:W2:Y:S01]  /*6060*/  LDCU.64 UR4, c[0x4][0x8] ;  /* 0x01000100ff0477ac */ /* 0x000ea20008000a00 */
[----:B-1----:R-:W-:Y:S01]  /*6070*/  MOV R5, UR9 ;  /* 0x0000000900057c02 */ /* 0x002fe20008000f00 */
[----:B------:R-:W-:Y:S01]  /*6080*/  IMAD.U32 R4, RZ, RZ, UR8 ;  /* 0x00000008ff047e24 */ /* 0x000fe2000f8e00ff */
[----:B---3--:R-:W-:Y:S01]  /*6090*/  MOV R7, UR7 ;  /* 0x0000000700077c02 */ /* 0x008fe20008000f00 */
[----:B------:R-:W-:Y:S01]  /*60a0*/  IMAD.U32 R6, RZ, RZ, UR6 ;  /* 0x00000006ff067e24 */ /* 0x000fe2000f8e00ff */
[----:B--2---:R-:W-:Y:S01]  /*60b0*/  MOV R11, UR5 ;  /* 0x00000005000b7c02 */ /* 0x004fe20008000f00 */
[----:B------:R-:W-:Y:S02]  /*60c0*/  IMAD.U32 R10, RZ, RZ, UR4 ;  /* 0x00000004ff0a7e24 */ /* 0x000fe4000f8e00ff */
[----:B------:R-:W-:Y:S07]  /*60d0*/  LEPC R20, `(.L_x_99) ;  /* 0x000000001014794e */ /* 0x000fee0000000000 */
[----:B----45:R-:W-:Y:S05]  /*60e0*/  CALL.ABS.NOINC R2 ;  /* 0x0000000002007343 */ /* 0x030fea0003c00000 */
.L_x_99:
[----:B------:R-:W-:Y:S01]  /*60f0*/  LOP3.LUT P0, RZ, R98, 0x1b0, RZ, 0xc0, !PT ;  /* 0x000001b062ff7812 */ /* 0x000fe2000780c0ff */
[----:B------:R-:W-:Y:S11]  /*6100*/  BSSY.RECONVERGENT B6, `(.L_x_100) ;  /* 0x0000013000067945 */ /* 0x000ff60003800200 */
[----:B------:R-:W-:Y:S01]  /*6110*/  @!UPT UIADD3 URZ, UPT, UPT, URZ, URZ, URZ ;  /* 0x000000fffffff290 */ /* 0x000fe2000fffe0ff */
[----:B------:R-:W-:Y:S05]  /*6120*/  @!P0 BRA `(.L_x_101) ;  /* 0x0000000000408947 */ /* 0x000fea0003800000 */
        /* <DEDUP_REMOVED lines=16> */
.L_x_101:
[----:B------:R-:W-:Y:S05]  /*6230*/  BSYNC.RECONVERGENT B6 ;  /* 0x0000000000067941 */ /* 0x000fea0003800200 */
.L_x_100:
[----:B------:R-:W-:Y:S02]  /*6240*/  ISETP.NE.U32.AND P0, PT, RZ, UR46, PT ;  /* 0x0000002eff007c0c */ /* 0x000fe4000bf05070 */
[C---:B------:R-:W-:Y:S02]  /*6250*/  ISETP.NE.U32.AND P4, PT, R86.reuse, RZ, PT ;  /* 0x000000ff5600720c */ /* 0x040fe40003f85070 */
[----:B------:R-:W-:Y:S02]  /*6260*/  ISETP.NE.U32.AND P1, PT, R86, RZ, PT ;  /* 0x000000ff5600720c */ /* 0x000fe40003f25070 */
[----:B------:R-:W-:Y:S02]  /*6270*/  ISETP.NE.AND.EX P0, PT, RZ, UR47, PT, P0 ;  /* 0x0000002fff007c0c */ /* 0x000fe4000bf05300 */
[C---:B------:R-:W-:Y:S02]  /*6280*/  ISETP.NE.AND.EX P4, PT, R87.reuse, RZ, PT, P4 ;  /* 0x000000ff5700720c */ /* 0x040fe40003f85340 */
[----:B------:R-:W-:Y:S02]  /*6290*/  ISETP.NE.AND.EX P1, PT, R87, RZ, P0, P1 ;  /* 0x000000ff5700720c */ /* 0x000fe40000725310 */
[----:B------:R-:W-:Y:S02]  /*62a0*/  ISETP.NE.U32.AND P5, PT, R82, RZ, PT ;  /* 0x000000ff5200720c */ /* 0x000fe40003fa5070 */
[----:B------:R-:W-:Y:S02]  /*62b0*/  ISETP.NE.U32.AND P2, PT, RZ, UR46, PT ;  /* 0x0000002eff007c0c */ /* 0x000fe4000bf45070 */
[----:B------:R-:W-:Y:S02]  /*62c0*/  PLOP3.LUT P0, PT, PT, PT, PT, 0x8, 0x80 ;  /* 0x000000000080781c */ /* 0x000fe40003f0e170 */
[----:B------:R-:W-:Y:S02]  /*62d0*/  ISETP.NE.AND.EX P5, PT, R83, RZ, PT, P5 ;  /* 0x000000ff5300720c */ /* 0x000fe40003fa5350 */
[----:B------:R-:W-:Y:S03]  /*62e0*/  ISETP.NE.AND.EX P2, PT, RZ, UR47, PT, P2 ;  /* 0x0000002fff007c0c */ /* 0x000fe6000bf45320 */
[----:B------:R-:W-:Y:S01]  /*62f0*/  @!P1 PLOP3.LUT P0, PT, P4, PT, PT, 0x80, 0x8 ;  /* 0x000000000008981c */ /* 0x000fe2000270f070 */
[----:B------:R-:W-:Y:S01]  /*6300*/  @!UPT UIADD3 URZ, UPT, UPT, URZ, URZ, URZ ;  /* 0x000000fffffff290 */ /* 0x000fe2000fffe0ff */
[----:B------:R-:W-:Y:S11]  /*6310*/  @!P4 BRA `(.L_x_102) ;  /* 0x000000000030c947 */ /* 0x000ff60003800000 */
[----:B------:R-:W-:Y:S01]  /*6320*/  ISETP.NE.U32.AND P3, PT, R84, RZ, PT ;  /* 0x000000ff5400720c */ /* 0x000fe20003f65070 */
[----:B------:R-:W1:Y:S01]  /*6330*/  LDCU.64 UR4, c[0x0][0x358] ;  /* 0x00006b00ff0477ac */ /* 0x000e620008000a00 */
[----:B------:R-:W-:Y:S02]  /*6340*/  IMAD.MOV.U32 R89, RZ, RZ, 0x1 ;  /* 0x00000001ff597424 */ /* 0x000fe400078e00ff */
[----:B------:R-:W-:Y:S11]  /*6350*/  ISETP.NE.AND.EX P3, PT, R85, RZ, PT, P3 ;  /* 0x000000ff5500720c */ /* 0x000ff60003f65330 */
[----:B------:R-:W-:Y:S02]  /*6360*/  @!UPT UIADD3 URZ, UPT, UPT, URZ, URZ, URZ ;  /* 0x000000fffffff290 */ /* 0x000fe4000fffe0ff */
[----:B------:R-:W3:Y:S01]  /*6370*/  @P3 LDC.64 R2, c[0x0][0x888] ;  /* 0x00022200ff023b82 */ /* 0x000ee20000000a00 */
[----:B--2---:R-:W-:Y:S04]  /*6380*/  @P3 IMAD R0, R86, UR36, RZ ;  /* 0x0000002456003c24 */ /* 0x004fe8000f8e02ff */
[----:B---3--:R-:W-:Y:S04]  /*6390*/  @P3 IMAD.WIDE R2, R0, 0x4, R2 ;  /* 0x0000000400023825 */ /* 0x008fe800078e0202 */
[----:B------:R-:W-:Y:S01]  /*63a0*/  HFMA2 R0, -RZ, RZ, 0, 5.9604644775390625e-08 ;  /* 0x00000001ff007431 */ /* 0x000fe200000001ff */
[----:B-1---5:R1:W5:Y:S04]  /*63b0*/  @P3 LDG.E R41, desc[UR4][R2.64] ;  /* 0x0000000402293981 */ /* 0x022368000c1e1900 */
[----:B------:R-:W-:Y:S01]  /*63c0*/  @!P3 PRMT R89, R0, 0x7610, R89 ;  /* 0x000076100059b816 */ /* 0x000fe20000000059 */
[----:B-1----:R-:W3:Y:S06]  /*63d0*/  @!P3 LDC R41, c[0x0][0x880] ;  /* 0x00022000ff29bb82 */ /* 0x002eec0000000800 */
.L_x_102:
[----:B------:R-:W-:Y:S05]  /*63e0*/  @!P5 BRA `(.L_x_103) ;  /* 0x000000000024d947 */ /* 0x000fea0003800000 */
[----:B------:R-:W-:Y:S01]  /*63f0*/  ISETP.NE.U32.AND P3, PT, R80, RZ, PT ;  /* 0x000000ff5000720c */ /* 0x000fe20003f65070 */
[----:B------:R-:W1:Y:S03]  /*6400*/  LDCU.64 UR4, c[0x0][0x358] ;  /* 0x00006b00ff0477ac */ /* 0x000e660008000a00 */
[----:B------:R-:W-:Y:S11]  /*6410*/  ISETP.NE.AND.EX P3, PT, R81, RZ, PT, P3 ;  /* 0x000000ff5100720c */ /* 0x000ff60003f65330 */
[----:B------:R-:W-:Y:S02]  /*6420*/  @!UPT UIADD3 URZ, UPT, UPT, URZ, URZ, URZ ;  /* 0x000000fffffff290 */ /* 0x000fe4000fffe0ff */
[----:B------:R-:W4:Y:S01]  /*6430*/  @P3 LDC.64 R2, c[0x0][0x8a8] ;  /* 0x00022a00ff023b82 */ /* 0x000f220000000a00 */
[----:B--2---:R-:W-:Y:S04]  /*6440*/  @P3 IMAD R0, R82, UR36, RZ ;  /* 0x0000002452003c24 */ /* 0x004fe8000f8e02ff */
[----:B----4-:R-:W-:Y:S05]  /*6450*/  @P3 IMAD.WIDE R2, R0, 0x4, R2 ;  /* 0x0000000400023825 */ /* 0x010fea00078e0202 */
[----:B-1---5:R1:W5:Y:S02]  /*6460*/  @P3 LDG.E R38, desc[UR4][R2.64] ;  /* 0x0000000402263981 */ /* 0x022364000c1e1900 */
[----:B-1----:R-:W4:Y:S02]  /*6470*/  @!P3 LDC R38, c[0x0][0x8a0] ;  /* 0x00022800ff26bb82 */ /* 0x002f240000000800 */
.L_x_103:
[----:B---3-5:R-:W-:Y:S01]  /*6480*/  FSETP.NEU.AND P3, PT, R41, RZ, PT ;  /* 0x000000ff2900720b */ /* 0x028fe20003f6d000 */
[----:B------:R-:W-:Y:S01]  /*6490*/  BSSY B1, `(.L_x_104) ;  /* 0x0000041000017945 */ /* 0x000fe20003800000 */
[----:B------:R-:W-:Y:S01]  /*64a0*/  SEL R6, RZ, 0xffffffff, P2 ;  /* 0xffffffffff067807 */ /* 0x000fe20001000000 */
[----:B------:R-:W-:Y:S01]  /*64b0*/  IMAD.MOV.U32 R101, RZ, RZ, 0x1 ;  /* 0x00000001ff657424 */ /* 0x000fe200078e00ff */
[----:B------:R-:W-:Y:S02]  /*64c0*/  LOP3.LUT P2, RZ, R89, 0xff, RZ, 0xc0, !PT ;  /* 0x000000ff59ff7812 */ /* 0x000fe4000784c0ff */
[----:B------:R-:W-:Y:S02]  /*64d0*/  CS2R R78, SRZ ;  /* 0x00000000004e7805 */ /* 0x000fe4000001ff00 */
[----:B------:R-:W-:Y:S02]  /*64e0*/  @!P1 SEL R3, RZ, 0xffffffff, P3 ;  /* 0xffffffffff039807 */ /* 0x000fe40001800000 */
[----:B------:R-:W-:Y:S02]  /*64f0*/  CS2R R76, SRZ ;  /* 0x00000000004c7805 */ /* 0x000fe4000001ff00 */
[----:B------:R-:W-:Y:S02]  /*6500*/  LEA R2, R95, UR44, 0x3 ;  /* 0x0000002c5f027c11 */ /* 0x000fe4000f8e18ff */
[----:B------:R-:W-:Y:S02]  /*6510*/  CS2R R74, SRZ ;  /* 0x00000000004a7805 */ /* 0x000fe4000001ff00 */
[----:B------:R-:W-:Y:S02]  /*6520*/  @P0 SEL R3, R6, R3, !P2 ;  /* 0x0000000306030207 */ /* 0x000fe40005000000 */
[----:B------:R-:W-:Y:S02]  /*6530*/  CS2R R72, SRZ ;  /* 0x0000000000487805 */ /* 0x000fe4000001ff00 */
[----:B------:R-:W-:Y:S02]  /*6540*/  LEA R71, R36, UR44, 0x3 ;  /* 0x0000002c24477c11 */ /* 0x000fe4000f8e18ff */
[----:B------:R-:W-:Y:S02]  /*6550*/  @!P1 LOP3.LUT R3, R3, 0x1, RZ, 0xc0, !PT ;  /* 0x0000000103039812 */ /* 0x000fe400078ec0ff */
[----:B------:R-:W-:Y:S02]  /*6560*/  SHF.L.U32 R4, R96, 0x1f, RZ ;  /* 0x0000001f60047819 */ /* 0x000fe400000006ff */
[----:B------:R-:W-:Y:S02]  /*6570*/  ISETP.NE.U32.OR P6, PT, R3, 0x1, P1 ;  /* 0x000000010300780c */ /* 0x000fe40000fc5470 */
[----:B------:R-:W-:Y:S02]  /*6580*/  LEA.HI R39, R36, R36, RZ, 0x1 ;  /* 0x0000002424277211 */ /* 0x000fe400078f08ff */
[----:B------:R-:W-:Y:S02]  /*6590*/  SEL R3, RZ, 0xffffffff, P3 ;  /* 0xffffffffff037807 */ /* 0x000fe40001800000 */
[----:B------:R-:W-:Y:S01]  /*65a0*/  P2R R103, PR, RZ, 0x40 ;  /* 0x00000040ff677803 */ /* 0x000fe20000000000 */
[C---:B--2---:R-:W-:Y:S01]  /*65b0*/  IMAD.SHL.U32 R0, R39.reuse, 0x80, RZ ;  /* 0x0000008027007824 */ /* 0x044fe200078e00ff */
[----:B------:R-:W-:Y:S02]  /*65c0*/  @P4 SEL R3, R6, R3, !P2 ;  /* 0x0000000306034207 */ /* 0x000fe40005000000 */
[----:B------:R-:W-:Y:S02]  /*65d0*/  LOP3.LUT R39, R39, 0xffe, RZ, 0xc0, !PT ;  /* 0x00000ffe27277812 */ /* 0x000fe400078ec0ff */
[----:B------:R-:W-:Y:S02]  /*65e0*/  LOP3.LUT R0, R0, 0xffffff00, RZ, 0xc0, !PT ;  /* 0xffffff0000007812 */ /* 0x000fe400078ec0ff */
[----:B------:R-:W-:Y:S01]  /*65f0*/  @P6 SHF.L.U32 R5, R93, 0x1f, RZ ;  /* 0x0000001f5d056819 */ /* 0x000fe200000006ff */
[----:B------:R-:W-:Y:S01]  /*6600*/  IMAD.IADD R39, R36, 0x1, -R39 ;  /* 0x0000000124277824 */ /* 0x000fe200078e0a27 */
[----:B------:R-:W-:Y:S01]  /*6610*/  LOP3.LUT R3, R3, 0x1, RZ, 0xc0, !PT ;  /* 0x0000000103037812 */ /* 0x000fe200078ec0ff */
[----:B------:R-:W-:Y:S01]  /*6620*/  IMAD.IADD R0, R37, 0x1, R0 ;  /* 0x0000000125007824 */ /* 0x000fe200078e0200 */
[----:B------:R-:W1:Y:S02]  /*6630*/  @P6 SYNCS.PHASECHK.TRANS64.TRYWAIT P1, [R2+URZ+0xa0], R5 ;  /* 0x0000a005020065a7 */ /* 0x000e6400080211ff */
[----:B------:R-:W-:Y:S01]  /*6640*/  ISETP.NE.U32.AND P5, PT, R3, 0x1, PT ;  /* 0x000000010300780c */ /* 0x000fe20003fa5070 */
[----:B------:R-:W-:Y:S03]  /*6650*/  IMAD R39, R39, 0x100000, R0 ;  /* 0x0010000027277824 */ /* 0x000fe600078e0200 */
[----:B------:R-:W-:Y:S01]  /*6660*/  P2R R102, PR, RZ, 0x20 ;  /* 0x00000020ff667803 */ /* 0x000fe20000000000 */
[----:B------:R2:W3:Y:S01]  /*6670*/  SYNCS.PHASECHK.TRANS64.TRYWAIT P0, [R71+URZ+0x110], R4 ;  /* 0x00011004470075a7 */ /* 0x0004e200080011ff */
[----:B-1----:R-:W-:Y:S01]  /*6680*/  @P6 SEL R101, RZ, 0x1, !P1 ;  /* 0x00000001ff656807 */ /* 0x002fe20004800000 */
[----:B--2---:R-:W-:Y:S06]  /*6690*/  @!P6 BRA `(.L_x_105) ;  /* 0x000000000080e947 */ /* 0x004fec0003800000 */
[----:B------:R-:W-:Y:S01]  /*66a0*/  @P5 IMAD R6, R95, 0x1000, R88 ;  /* 0x000010005f065824 */ /* 0x000fe200078e0258 */
[----:B------:R-:W1:Y:S01]  /*66b0*/  S2R R0, SR_CgaCtaId ;  /* 0x0000000000007919 */ /* 0x000e620000008800 */
[----:B------:R-:W-:Y:S01]  /*66c0*/  ISETP.NE.AND P1, PT, R101, RZ, PT ;  /* 0x000000ff6500720c */ /* 0x000fe20003f25270 */
[----:B------:R-:W-:Y:S01]  /*66d0*/  BSSY B0, `(.L_x_106) ;  /* 0x000000b000007945 */ /* 0x000fe20003800000 */
[----:B------:R-:W-:Y:S01]  /*66e0*/  @P5 VIADD R5, R6, UR44 ;  /* 0x0000002c06055c36 */ /* 0x000fe20008000000 */
[----:B------:R-:W-:Y:S02]  /*66f0*/  CS2R R74, SRZ ;  /* 0x00000000004a7805 */ /* 0x000fe4000001ff00 */
[----:B------:R-:W-:Y:S02]  /*6700*/  CS2R R72, SRZ ;  /* 0x0000000000487805 */ /* 0x000fe4000001ff00 */
[----:B------:R-:W-:Y:S01]  /*6710*/  CS2R R78, SRZ ;  /* 0x00000000004e7805 */ /* 0x000fe2000001ff00 */
[----:B------:R-:W-:Y:S01]  /*6720*/  @P5 IMAD R5, R97, -0x10, R5 ;  /* 0xfffffff061055824 */ /* 0x000fe200078e0205 */
[----:B------:R-:W-:Y:S04]  /*6730*/  CS2R R76, SRZ ;  /* 0x00000000004c7805 */ /* 0x000fe8000001ff00 */
[----:B------:R-:W-:Y:S05]  /*6740*/  @P1 BRA `(.L_x_107) ;  /* 0x00000000000c1947 */ /* 0x000fea0003800000 */
[----:B------:R-:W-:Y:S04]  /*6750*/  SHF.L.U32 R3, R93, 0x1f, RZ ;  /* 0x0000001f5d037819 */ /* 0x000fe800000006ff */
[----:B------:R-:W2:Y:S02]  /*6760*/  SYNCS.PHASECHK.TRANS64.TRYWAIT P1, [R2+URZ+0xa0], R3 ;  /* 0x0000a003020075a7 */ /* 0x000ea400080211ff */
[----:B--2---:R-:W-:Y:S05]  /*6770*/  @!P1 BRA `(.L_x_108) ;  /* 0x0000004000949947 */ /* 0x004fea0003800000 */
.L_x_107:
[----:B------:R-:W-:Y:S05]  /*6780*/  BSYNC B0 ;  /* 0x0000000000007941 */ /* 0x000fea0003800000 */
.L_x_106:
[----:B------:R-:W-:Y:S01]  /*6790*/  ISETP.NE.AND P1, PT, R102, RZ, PT ;  /* 0x000000ff6600720c */ /* 0x000fe20003f25270 */
[----:B--2---:R-:W-:Y:S02]  /*67a0*/  VIADD R3, R2, 0xc0 ;  /* 0x000000c002037836 */ /* 0x004fe40000000000 */
[----:B------:R-:W-:Y:S03]  /*67b0*/  VIADD R95, R95, 0x1 ;  /* 0x000000015f5f7836 */ /* 0x000fe60000000000 */
[----:B-1----:R-:W-:Y:S07]  /*67c0*/  PRMT R0, R0, 0x654, R3 ;  /* 0x0000065400007816 */ /* 0x002fee0000000003 */
[----:B------:R1:W2:Y:S04]  /*67d0*/  @P1 LDS.128 R72, [R6+UR44+0x200] ;  /* 0x0002002c06481984 */ /* 0x0002a80008000c00 */
[----:B------:R1:W1:Y:S01]  /*67e0*/  @P1 LDS.128 R76, [R5+0x210] ;  /* 0x00021000054c1984 */ /* 0x0002620000000c00 */
[C---:B------:R-:W-:Y:S01]  /*67f0*/  ISETP.NE.AND P1, PT, R95.reuse, 0x4, PT ;  /* 0x000000045f00780c */ /* 0x040fe20003f25270 */
[----:B------:R-:W-:Y:S01]  /*6800*/  @!PT LDS RZ, [RZ] ;  /* 0x00000000fffff984 */ /* 0x000fe20000000800 */
[----:B------:R-:W-:Y:S01]  /*6810*/  @!PT LDS RZ, [RZ] ;  /* 0x00000000fffff984 */ /* 0x000fe20000000800 */
[----:B------:R-:W-:Y:S01]  /*6820*/  @!PT LDS RZ, [RZ] ;  /* 0x00000000fffff984 */ /* 0x000fe20000000800 */
[----:B------:R-:W-:Y:S01]  /*6830*/  @!PT LDS RZ, [RZ] ;  /* 0x00000000fffff984 */ /* 0x000fe20000000800 */
[----:B------:R5:W-:Y:S06]  /*6840*/  MEMBAR.ALL.CTA ;  /* 0x0000000000007992 */ /* 0x000bec0000008000 */
[----:B-----5:R-:W5:Y:S01]  /*6850*/  FENCE.VIEW.ASYNC.S ;  /* 0x00000000000073c6 */ /* 0x020f620000000000 */
[----:B------:R-:W-:Y:S01]  /*6860*/  SEL R95, R95, RZ, P1 ;  /* 0x000000ff5f5f7207 */ /* 0x000fe20000800000 */
[----:B-----5:R5:W-:Y:S02]  /*6870*/  SYNCS.ARRIVE.TRANS64.RED.A1T0 RZ, [R0+URZ], RZ ;  /* 0x000000ff00ff79a7 */ /* 0x020be400081004ff */
[----:B-----5:R-:W-:Y:S04]  /*6880*/  SEL R0, RZ, 0x1, P1 ;  /* 0x00000001ff007807 */ /* 0x020fe80000800000 */
[----:B--2---:R-:W-:Y:S02]  /*6890*/  LOP3.LUT R93, R93, R0, RZ, 0x3c, !PT ;  /* 0x000000005d5d7212 */ /* 0x004fe400078e3cff */
.L_x_105:
[----:B------:R-:W-:Y:S05]  /*68a0*/  BSYNC B1 ;  /* 0x0000000000017941 */ /* 0x000fea0003800000 */
.L_x_104:
[----:B------:R-:W-:Y:S04]  /*68b0*/  SHF.R.U32.HI R3, RZ, 0x15, R39 ;  /* 0x00000015ff037819 */ /* 0x000fe80000011627 */
[----:B------:R-:W-:Y:S01]  /*68c0*/  LOP3.LUT P1, RZ, R3, 0x3, R90, 0x48, !PT ;  /* 0x0000000303ff7812 */ /* 0x000fe2000782485a */
[----:B------:R-:W-:Y:S01]  /*68d0*/  @!UPT UIADD3 URZ, UPT, UPT, URZ, URZ, URZ ;  /* 0x000000fffffff290 */ /* 0x000fe2000fffe0ff */
[----:B---3--:R-:W-:Y:S11]  /*68e0*/  @P0 BRA `(.L_x_109) ;  /* 0x0000000000080947 */ /* 0x008ff60003800000 */
[----:B------:R-:W2:Y:S02]  /*68f0*/  SYNCS.PHASECHK.TRANS64.TRYWAIT P0, [R71+URZ+0x110], R4 ;  /* 0x00011004470075a7 */ /* 0x000ea400080011ff */
[----:B--2---:R-:W-:Y:S05]  /*6900*/  @!P0 BRA `(.L_x_110) ;  /* 0x0000004000448947 */ /* 0x004fea0003800000 */
.L_x_109:
        /* <DEDUP_REMOVED lines=8> */
[----:B------:R-:W5:Y:S01]  /*6990*/  LDCU.64 UR4, c[0x4][0x18] ;  /* 0x01000300ff0477ac */ /* 0x000f620008000a00 */
[----:B-1----:R-:W-:Y:S01]  /*69a0*/  MOV R5, UR9 ;  /* 0x0000000900057c02 */ /* 0x002fe20008000f00 */
[----:B--2---:R-:W-:Y:S01]  /*69b0*/  IMAD.U32 R4, RZ, RZ, UR8 ;  /* 0x00000008ff047e24 */ /* 0x004fe2000f8e00ff */
[----:B---3--:R-:W-:Y:S01]  /*69c0*/  MOV R7, UR7 ;  /* 0x0000000700077c02 */ /* 0x008fe20008000f00 */
[----:B------:R-:W-:Y:S01]  /*69d0*/  IMAD.U32 R6, RZ, RZ, UR6 ;  /* 0x00000006ff067e24 */ /* 0x000fe2000f8e00ff */
[----:B-----5:R-:W-:Y:S01]  /*69e0*/  MOV R11, UR5 ;  /* 0x00000005000b7c02 */ /* 0x020fe20008000f00 */
[----:B------:R-:W-:Y:S02]  /*69f0*/  IMAD.U32 R10, RZ, RZ, UR4 ;  /* 0x00000004ff0a7e24 */ /* 0x000fe4000f8e00ff */
[----:B------:R-:W-:Y:S07]  /*6a00*/  LEPC R20, `(.L_x_111) ;  /* 0x000000001014794e */ /* 0x000fee0000000000 */
[----:B----4-:R-:W-:Y:S05]  /*6a10*/  CALL.ABS.NOINC R2 ;  /* 0x0000000002007343 */ /* 0x010fea0003c00000 */
.L_x_111:
[-C--:B------:R-:W-:Y:S01]  /*6a20*/  F2FP.F16.E5M2.UNPACK_B R42, R72.reuse ;  /* 0x00000048ff2a723e */ /* 0x080fe200020004ff */
[----:B------:R-:W-:Y:S05]  /*6a30*/  WARPSYNC.ALL ;  /* 0x0000000000007948 */ /* 0x000fea0003800000 */
[----:B------:R-:W-:Y:S01]  /*6a40*/  R2UR UR4, R39 ;  /* 0x00000000270472ca */ /* 0x000fe200000e0000 */
[--C-:B------:R-:W-:Y:S01]  /*6a50*/  HADD2.F32 R40, -RZ, R42.reuse.H0_H0 ;  /* 0x2000002aff287230 */ /* 0x100fe20000004100 */
[----:B------:R-:W-:Y:S01]  /*6a60*/  F2FP.F16.E5M2.UNPACK_B R43, R72.H1 ;  /* 0x00000048ff2b723e */ /* 0x000fe200030004ff */
[----:B------:R-:W-:Y:S01]  /*6a70*/  HADD2.F32 R42, -RZ, R42.H1_H1 ;  /* 0x3000002aff2a7230 */ /* 0x000fe20000004100 */
[-C--:B------:R-:W-:Y:S01]  /*6a80*/  F2FP.F16.E5M2.UNPACK_B R45, R73.reuse ;  /* 0x00000049ff2d723e */ /* 0x080fe200020004ff */
[----:B------:R-:W-:Y:S01]  /*6a90*/  BSSY.RECONVERGENT B0, `(.L_x_112) ;  /* 0x0000099000007945 */ /* 0x000fe20003800200 */
[----:B------:R-:W-:Y:S01]  /*6aa0*/  F2FP.F16.E5M2.UNPACK_B R47, R73.H1 ;  /* 0x00000049ff2f723e */ /* 0x000fe200030004ff */
[--C-:B------:R-:W-:Y:S01]  /*6ab0*/  HADD2.F32 R44, -RZ, R43.reuse.H0_H0 ;  /* 0x2000002bff2c7230 */ /* 0x100fe20000004100 */
[-C--:B------:R-:W-:Y:S01]  /*6ac0*/  F2FP.F16.E5M2.UNPACK_B R49, R74.reuse ;  /* 0x0000004aff31723e */ /* 0x080fe200020004ff */
[----:B------:R-:W-:Y:S01]  /*6ad0*/  HADD2.F32 R46, -RZ, R43.H1_H1 ;  /* 0x3000002bff2e7230 */ /* 0x000fe20000004100 */
[----:B------:R-:W-:Y:S01]  /*6ae0*/  F2FP.F16.E5M2.UNPACK_B R51, R74.H1 ;  /* 0x0000004aff33723e */ /* 0x000fe200030004ff */
[--C-:B------:R-:W-:Y:S01]  /*6af0*/  HADD2.F32 R43, -RZ, R45.reuse.H0_H0 ;  /* 0x2000002dff2b7230 */ /* 0x100fe20000004100 */
[-C--:B------:R-:W-:Y:S01]  /*6b00*/  F2FP.F16.E5M2.UNPACK_B R53, R75.reuse ;  /* 0x0000004bff35723e */ /* 0x080fe200020004ff */
[----:B-12---:R-:W-:Y:S01]  /*6b10*/  LDTM.16dp32bit_t0_t15.x32 R4, tmem[UR4] ;  /* 0x00000004000479ee */ /* 0x006fe20008a80000 */
[----:B------:R-:W4:Y:S01]  /*6b20*/  LDTM.16dp32bit_t16_t31.x32 R4, tmem[UR4+0x20] ;  /* 0x00002004000479ee */ /* 0x000f220008aa0000 */
[----:B------:R-:W-:Y:S01]  /*6b30*/  SHF.L.U32 R104, R92, 0x4, RZ ;  /* 0x000000045c687819 */ /* 0x000fe200000006ff */
[----:B------:R-:W-:Y:S01]  /*6b40*/  HADD2.F32 R48, -RZ, R45.H1_H1 ;  /* 0x3000002dff307230 */ /* 0x000fe20000004100 */
[----:B------:R-:W-:Y:S01]  /*6b50*/  F2FP.F16.E5M2.UNPACK_B R55, R75.H1 ;  /* 0x0000004bff37723e */ /* 0x000fe200030004ff */
[----:B------:R-:W-:Y:S01]  /*6b60*/  HADD2.F32 R52, -RZ, R49.H1_H1 ;  /* 0x30000031ff347230 */ /* 0x000fe20000004100 */
[-C--:B------:R-:W-:Y:S01]  /*6b70*/  F2FP.F16.E5M2.UNPACK_B R57, R76.reuse ;  /* 0x0000004cff39723e */ /* 0x080fe200020004ff */
[----:B------:R-:W-:Y:S01]  /*6b80*/  HADD2.F32 R56, -RZ, R53.H1_H1 ;  /* 0x30000035ff387230 */ /* 0x000fe20000004100 */
[----:B------:R-:W-:Y:S01]  /*6b90*/  F2FP.F16.E5M2.UNPACK_B R59, R76.H1 ;  /* 0x0000004cff3b723e */ /* 0x000fe200030004ff */
[----:B------:R-:W-:Y:S01]  /*6ba0*/  HADD2.F32 R45, -RZ, R47.H0_H0 ;  /* 0x2000002fff2d7230 */ /* 0x000fe20000004100 */
[-C--:B------:R-:W-:Y:S01]  /*6bb0*/  F2FP.F16.E5M2.UNPACK_B R61, R77.reuse ;  /* 0x0000004dff3d723e */ /* 0x080fe200020004ff */
[----:B------:R-:W-:Y:S01]  /*6bc0*/  HADD2.F32 R60, -RZ, R57.H1_H1 ;  /* 0x30000039ff3c7230 */ /* 0x000fe20000004100 */
[----:B------:R-:W-:Y:S01]  /*6bd0*/  F2FP.F16.E5M2.UNPACK_B R63, R77.H1 ;  /* 0x0000004dff3f723e */ /* 0x000fe200030004ff */
[----:B------:R-:W-:Y:S01]  /*6be0*/  HADD2.F32 R50, -RZ, R47.H1_H1 ;  /* 0x3000002fff327230 */ /* 0x000fe20000004100 */
[-C--:B------:R-:W-:Y:S01]  /*6bf0*/  F2FP.F16.E5M2.UNPACK_B R65, R78.reuse ;  /* 0x0000004eff41723e */ /* 0x080fe200020004ff */
[----:B------:R-:W-:Y:S01]  /*6c00*/  HADD2.F32 R47, -RZ, R49.H0_H0 ;  /* 0x20000031ff2f7230 */ /* 0x000fe20000004100 */
[----:B------:R-:W-:Y:S01]  /*6c10*/  F2FP.F16.E5M2.UNPACK_B R67, R78.H1 ;  /* 0x0000004eff43723e */ /* 0x000fe200030004ff */
[----:B------:R-:W-:Y:S01]  /*6c20*/  HADD2.F32 R64, -RZ, R61.H1_H1 ;  /* 0x3000003dff407230 */ /* 0x000fe20000004100 */
[----:B------:R-:W-:Y:S01]  /*6c30*/  ISETP.NE.AND P0, PT, R99, RZ, PT ;  /* 0x000000ff6300720c */ /* 0x000fe20003f05270 */
[----:B------:R-:W-:Y:S01]  /*6c40*/  HADD2.F32 R68, -RZ, R65.H1_H1 ;  /* 0x30000041ff447230 */ /* 0x000fe20000004100 */
[----:B------:R-:W-:Y:S01]  /*6c50*/  ISETP.NE.AND P6, PT, R103, RZ, PT ;  /* 0x000000ff6700720c */ /* 0x000fe20003fc5270 */
[--C-:B------:R-:W-:Y:S02]  /*6c60*/  HADD2.F32 R49, -RZ, R51.reuse.H0_H0 ;  /* 0x20000033ff317230 */ /* 0x100fe40000004100 */
[----:B------:R-:W-:Y:S02]  /*6c70*/  HADD2.F32 R54, -RZ, R51.H1_H1 ;  /* 0x30000033ff367230 */ /* 0x000fe40000004100 */
[C---:B----4-:R-:W-:Y:S01]  /*6c80*/  FMUL R0, R38.reuse, R4 ;  /* 0x0000000426007220 */ /* 0x050fe20000400000 */
[C---:B------:R-:W-:Y:S01]  /*6c90*/  FMUL R2, R38.reuse, R5 ;  /* 0x0000000526027220 */ /* 0x040fe20000400000 */
[C---:B------:R-:W-:Y:S01]  /*6ca0*/  FMUL R4, R38.reuse, R8 ;  /* 0x0000000826047220 */ /* 0x040fe20000400000 */
[C---:B------:R-:W-:Y:S01]  /*6cb0*/  FMUL R5, R38.reuse, R9 ;  /* 0x0000000926057220 */ /* 0x040fe20000400000 */
[C---:B------:R-:W-:Y:S01]  /*6cc0*/  FFMA R0, R41.reuse, R40, R0 ;  /* 0x0000002829007223 */ /* 0x040fe20000000000 */
[C---:B------:R-:W-:Y:S01]  /*6cd0*/  FFMA R2, R41.reuse, R42, R2 ;  /* 0x0000002a29027223 */ /* 0x040fe20000000002 */
[C---:B------:R-:W-:Y:S01]  /*6ce0*/  FMUL R8, R38.reuse, R12 ;  /* 0x0000000c26087220 */ /* 0x040fe20000400000 */
[C---:B------:R-:W-:Y:S01]  /*6cf0*/  FMUL R9, R38.reuse, R13 ;  /* 0x0000000d26097220 */ /* 0x040fe20000400000 */
[----:B------:R-:W-:Y:S02]  /*6d00*/  HADD2.F32 R51, -RZ, R53.H0_H0 ;  /* 0x20000035ff337230 */ /* 0x000fe40000004100 */
[C---:B------:R-:W-:Y:S01]  /*6d10*/  FMUL R12, R38.reuse, R16 ;  /* 0x00000010260c7220 */ /* 0x040fe20000400000 */
        /* <DEDUP_REMOVED lines=12> */
[-C--:B------:R-:W-:Y:S01]  /*6de0*/  F2FP.F16.E5M2.UNPACK_B R40, R79.reuse ;  /* 0x0000004fff28723e */ /* 0x080fe200020004ff */
[C---:B------:R-:W-:Y:S01]  /*6df0*/  FFMA R3, R41.reuse, R44, R3 ;  /* 0x0000002c29037223 */ /* 0x040fe20000000003 */
[C---:B------:R-:W-:Y:S01]  /*6e00*/  FFMA R7, R41.reuse, R46, R7 ;  /* 0x0000002e29077223 */ /* 0x040fe20000000007 */
[----:B------:R-:W-:Y:S01]  /*6e10*/  F2FP.F16.E5M2.UNPACK_B R42, R79.H1 ;  /* 0x0000004fff2a723e */ /* 0x000fe200030004ff */
[C---:B------:R-:W-:Y:S01]  /*6e20*/  FFMA R4, R41.reuse, R43, R4 ;  /* 0x0000002b29047223 */ /* 0x040fe20000000004 */
[----:B------:R-:W-:Y:S01]  /*6e30*/  FFMA R5, R41, R48, R5 ;  /* 0x0000003029057223 */ /* 0x000fe20000000005 */
[C---:B------:R-:W-:Y:S01]  /*6e40*/  FMUL R11, R38.reuse, R11 ;  /* 0x0000000b260b7220 */ /* 0x040fe20000400000 */
[----:B------:R-:W-:Y:S01]  /*6e50*/  F2FP.SATFINITE.E5M2.F32.PACK_AB_MERGE_C R105, R7, R3, RZ ;  /* 0x000000030769723e */ /* 0x000fe200048060ff */
[C---:B------:R-:W-:Y:S01]  /*6e60*/  FFMA R6, R41.reuse, R45, R6 ;  /* 0x0000002d29067223 */ /* 0x040fe20000000006 */
[----:B------:R-:W-:Y:S01]  /*6e70*/  FMUL R10, R38, R14 ;  /* 0x0000000e260a7220 */ /* 0x000fe20000400000 */
[C---:B------:R-:W-:Y:S01]  /*6e80*/  FFMA R11, R41.reuse, R50, R11 ;  /* 0x00000032290b7223 */ /* 0x040fe2000000000b */
[----:B------:R-:W-:Y:S01]  /*6e90*/  F2FP.SATFINITE.E5M2.F32.PACK_AB_MERGE_C R108, R2, R0, R105 ;  /* 0x00000000026c723e */ /* 0x000fe20004806069 */
[----:B------:R-:W-:Y:S01]  /*6ea0*/  FMUL R15, R38, R15 ;  /* 0x0000000f260f7220 */ /* 0x000fe20000400000 */
[----:B------:R-:W-:Y:S01]  /*6eb0*/  IADD3 R105, PT, PT, R88, UR44, RZ ;  /* 0x0000002c58697c10 */ /* 0x000fe2000fffe0ff */
[----:B------:R-:W-:Y:S01]  /*6ec0*/  FFMA R8, R41, R47, R8 ;  /* 0x0000002f29087223 */ /* 0x000fe20000000008 */
[----:B------:R-:W-:Y:S01]  /*6ed0*/  F2FP.SATFINITE.E5M2.F32.PACK_AB_MERGE_C R109, R11, R6, RZ ;  /* 0x000000060b6d723e */ /* 0x000fe200048060ff */
[----:B------:R-:W-:Y:S01]  /*6ee0*/  FFMA R9, R41, R52, R9 ;  /* 0x0000003429097223 */ /* 0x000fe20000000009 */
[--C-:B------:R-:W-:Y:S01]  /*6ef0*/  HADD2.F32 R53, -RZ, R55.reuse.H0_H0 ;  /* 0x20000037ff357230 */ /* 0x100fe20000004100 */
[----:B------:R-:W-:Y:S01]  /*6f00*/  IADD3 R100, PT, PT, R105, R104, RZ ;  /* 0x0000006869647210 */ /* 0x000fe20007ffe0ff */
[----:B------:R-:W-:Y:S01]  /*6f10*/  FFMA R10, R41, R49, R10 ;  /* 0x00000031290a7223 */ /* 0x000fe2000000000a */
[----:B------:R-:W-:Y:S01]  /*6f20*/  F2FP.SATFINITE.E5M2.F32.PACK_AB_MERGE_C R109, R5, R4, R109 ;  /* 0x00000004056d723e */ /* 0x000fe2000480606d */
[C---:B------:R-:W-:Y:S01]  /*6f30*/  FFMA R15, R41.reuse, R54, R15 ;  /* 0x00000036290f7223 */ /* 0x040fe2000000000f */
[C---:B------:R-:W-:Y:S01]  /*6f40*/  FFMA R12, R41.reuse, R51, R12 ;  /* 0x00000033290c7223 */ /* 0x040fe2000000000c */
[C---:B------:R-:W-:Y:S01]  /*6f50*/  FFMA R13, R41.reuse, R56, R13 ;  /* 0x00000038290d7223 */ /* 0x040fe2000000000d */
[----:B------:R-:W-:Y:S02]  /*6f60*/  HADD2.F32 R58, -RZ, R55.H1_H1 ;  /* 0x30000037ff3a7230 */ /* 0x000fe40000004100 */
[C---:B------:R-:W-:Y:S01]  /*6f70*/  FMUL R14, R38.reuse, R18 ;  /* 0x00000012260e7220 */ /* 0x040fe20000400000 */
[----:B------:R-:W-:Y:S02]  /*6f80*/  HADD2.F32 R55, -RZ, R57.H0_H0 ;  /* 0x20000039ff377230 */ /* 0x000fe40000004100 */
[C---:B------:R-:W-:Y:S01]  /*6f90*/  FMUL R19, R38.reuse, R19 ;  /* 0x0000001326137220 */ /* 0x040fe20000400000 */
[--C-:B------:R-:W-:Y:S02]  /*6fa0*/  HADD2.F32 R57, -RZ, R59.reuse.H0_H0 ;  /* 0x2000003bff397230 */ /* 0x100fe40000004100 */
[C---:B------:R-:W-:Y:S01]  /*6fb0*/  FFMA R14, R41.reuse, R53, R14 ;  /* 0x00000035290e7223 */ /* 0x040fe2000000000e */
[----:B------:R-:W-:Y:S02]  /*6fc0*/  HADD2.F32 R62, -RZ, R59.H1_H1 ;  /* 0x3000003bff3e7230 */ /* 0x000fe40000004100 */
[C---:B------:R-:W-:Y:S01]  /*6fd0*/  FMUL R18, R38.reuse, R22 ;  /* 0x0000001626127220 */ /* 0x040fe20000400000 */
[----:B------:R-:W-:Y:S02]  /*6fe0*/  HADD2.F32 R59, -RZ, R61.H0_H0 ;  /* 0x2000003dff3b7230 */ /* 0x000fe40000004100 */
[C---:B------:R-:W-:Y:S01]  /*6ff0*/  FFMA R19, R41.reuse, R58, R19 ;  /* 0x0000003a29137223 */ /* 0x040fe20000000013 */
[C---:B------:R-:W-:Y:S01]  /*7000*/  FMUL R23, R38.reuse, R23 ;  /* 0x0000001726177220 */ /* 0x040fe20000400000 */
[C---:B------:R-:W-:Y:S01]  /*7010*/  FFMA R16, R41.reuse, R55, R16 ;  /* 0x0000003729107223 */ /* 0x040fe20000000010 */
[C---:B------:R-:W-:Y:S01]  /*7020*/  FFMA R17, R41.reuse, R60, R17 ;  /* 0x0000003c29117223 */ /* 0x040fe20000000011 */
        /* <DEDUP_REMOVED lines=13> */
[--C-:B------:R-:W-:Y:S02]  /*7100*/  HADD2.F32 R67, -RZ, R40.reuse.H0_H0 ;  /* 0x20000028ff437230 */ /* 0x100fe40000004100 */
[C---:B------:R-:W-:Y:S01]  /*7110*/  FFMA R27, R41.reuse, R66, R27 ;  /* 0x00000042291b7223 */ /* 0x040fe2000000001b */
[C---:B------:R-:W-:Y:S01]  /*7120*/  FMUL R31, R38.reuse, R31 ;  /* 0x0000001f261f7220 */ /* 0x040fe20000400000 */
[C---:B------:R-:W-:Y:S01]  /*7130*/  FFMA R24, R41.reuse, R63, R24 ;  /* 0x0000003f29187223 */ /* 0x040fe20000000018 */
[----:B------:R-:W-:Y:S02]  /*7140*/  HADD2.F32 R40, -RZ, R40.H1_H1 ;  /* 0x30000028ff287230 */ /* 0x000fe40000004100 */
[C---:B------:R-:W-:Y:S01]  /*7150*/  FFMA R25, R41.reuse, R68, R25 ;  /* 0x0000004429197223 */ /* 0x040fe20000000019 */
[--C-:B------:R-:W-:Y:S02]  /*7160*/  HADD2.F32 R69, -RZ, R42.reuse.H0_H0 ;  /* 0x2000002aff457230 */ /* 0x100fe40000004100 */
[C---:B------:R-:W-:Y:S01]  /*7170*/  FFMA R26, R41.reuse, R65, R26 ;  /* 0x00000041291a7223 */ /* 0x040fe2000000001a */
[----:B------:R-:W-:Y:S02]  /*7180*/  HADD2.F32 R42, -RZ, R42.H1_H1 ;  /* 0x3000002aff2a7230 */ /* 0x000fe40000004100 */
[C---:B------:R-:W-:Y:S01]  /*7190*/  FMUL R30, R38.reuse, R34 ;  /* 0x00000022261e7220 */ /* 0x040fe20000400000 */
[----:B------:R-:W-:Y:S01]  /*71a0*/  FFMA R31, R41, R70, R31 ;  /* 0x00000046291f7223 */ /* 0x000fe2000000001f */
[----:B------:R-:W-:Y:S01]  /*71b0*/  FMUL R35, R38, R35 ;  /* 0x0000002326237220 */ /* 0x000fe20000400000 */
[----:B------:R-:W-:Y:S01]  /*71c0*/  F2FP.SATFINITE.E5M2.F32.PACK_AB_MERGE_C R110, R15, R10, RZ ;  /* 0x0000000a0f6e723e */ /* 0x000fe200048060ff */
[----:B------:R-:W-:Y:S01]  /*71d0*/  FFMA R28, R41, R67, R28 ;  /* 0x00000043291c7223 */ /* 0x000fe2000000001c */
[----:B------:R-:W-:Y:S01]  /*71e0*/  F2FP.SATFINITE.E5M2.F32.PACK_AB_MERGE_C R111, R19, R14, RZ ;  /* 0x0000000e136f723e */ /* 0x000fe200048060ff */
[C---:B------:R-:W-:Y:S01]  /*71f0*/  FFMA R29, R41.reuse, R40, R29 ;  /* 0x00000028291d7223 */ /* 0x040fe2000000001d */
[C---:B------:R-:W-:Y:S01]  /*7200*/  FFMA R30, R41.reuse, R69, R30 ;  /* 0x00000045291e7223 */ /* 0x040fe2000000001e */
[----:B------:R-:W-:Y:S01]  /*7210*/  FFMA R35, R41, R42, R35 ;  /* 0x0000002a29237223 */ /* 0x000fe20000000023 */
[----:B------:R-:W-:Y:S02]  /*7220*/  F2FP.SATFINITE.E5M2.F32.PACK_AB_MERGE_C R110, R9, R8, R110 ;  /* 0x00000008096e723e */ /* 0x000fe4000480606e */
[----:B------:R-:W-:Y:S02]  /*7230*/  F2FP.SATFINITE.E5M2.F32.PACK_AB_MERGE_C R111, R13, R12, R111 ;  /* 0x0000000c0d6f723e */ /* 0x000fe4000480606f */
[----:B------:R-:W-:Y:S02]  /*7240*/  F2FP.SATFINITE.E5M2.F32.PACK_AB_MERGE_C R112, R23, R18, RZ ;  /* 0x000000121770723e */ /* 0x000fe400048060ff */
[----:B------:R-:W-:Y:S01]  /*7250*/  F2FP.SATFINITE.E5M2.F32.PACK_AB_MERGE_C R113, R27, R22, RZ ;  /* 0x000000161b71723e */ /* 0x000fe200048060ff */
[----:B------:R1:W-:Y:S01]  /*7260*/  STS.128 [R88+UR44+0x4200], R108 ;  /* 0x0042006c58007988 */ /* 0x0003e20008000c2c */
[----:B------:R-:W-:Y:S02]  /*7270*/  F2FP.SATFINITE.E5M2.F32.PACK_AB_MERGE_C R106, R31, R26, RZ ;  /* 0x0000001a1f6a723e */ /* 0x000fe400048060ff */
[----:B------:R-:W-:Y:S02]  /*7280*/  F2FP.SATFINITE.E5M2.F32.PACK_AB_MERGE_C R107, R35, R30, RZ ;  /* 0x0000001e236b723e */ /* 0x000fe400048060ff */
[----:B------:R-:W-:Y:S02]  /*7290*/  F2FP.SATFINITE.E5M2.F32.PACK_AB_MERGE_C R112, R17, R16, R112 ;  /* 0x000000101170723e */ /* 0x000fe40004806070 */
[----:B------:R-:W-:Y:S02]  /*72a0*/  F2FP.SATFINITE.E5M2.F32.PACK_AB_MERGE_C R113, R21, R20, R113 ;  /* 0x000000141571723e */ /* 0x000fe40004806071 */
[----:B------:R-:W-:Y:S02]  /*72b0*/  F2FP.SATFINITE.E5M2.F32.PACK_AB_MERGE_C R114, R25, R24, R106 ;  /* 0x000000181972723e */ /* 0x000fe4000480606a */
[----:B------:R-:W-:Y:S02]  /*72c0*/  F2FP.SATFINITE.E5M2.F32.PACK_AB_MERGE_C R115, R29, R28, R107 ;  /* 0x0000001c1d73723e */ /* 0x000fe4000480606b */
[----:B------:R-:W-:Y:S02]  /*72d0*/  LEA R105, R95, UR44, 0x3 ;  /* 0x0000002c5f697c11 */ /* 0x000fe4000f8e18ff */
[----:B------:R-:W-:Y:S01]  /*72e0*/  @P6 SHF.L.U32 R106, R93, 0x1f, RZ ;  /* 0x0000001f5d6a6819 */ /* 0x000fe200000006ff */
[----:B------:R1:W-:Y:S01]  /*72f0*/  STS.128 [R100+0x4210], R112 ;  /* 0x0042107064007388 */ /* 0x0003e20000000c00 */
[----:B------:R-:W-:Y:S01]  /*7300*/  @!PT LDS RZ, [RZ] ;  /* 0x00000000fffff984 */ /* 0x000fe20000000800 */
[----:B------:R-:W-:Y:S01]  /*7310*/  @!PT LDS RZ, [RZ] ;  /* 0x00000000fffff984 */ /* 0x000fe20000000800 */
[----:B------:R-:W-:Y:S01]  /*7320*/  @!PT LDS RZ, [RZ] ;  /* 0x00000000fffff984 */ /* 0x000fe20000000800 */
[----:B------:R-:W-:Y:S01]  /*7330*/  @!PT LDS RZ, [RZ] ;  /* 0x00000000fffff984 */ /* 0x000fe20000000800 */
[----:B------:R2:W-:Y:S07]  /*7340*/  MEMBAR.ALL.CTA ;  /* 0x0000000000007992 */ /* 0x0005ee0000008000 */
[----:B--2---:R-:W2:Y:S02]  /*7350*/  FENCE.VIEW.ASYNC.S ;  /* 0x00000000000073c6 */ /* 0x004ea40000000000 */
[----:B--2---:R-:W-:Y:S06]  /*7360*/  BAR.SYNC.DEFER_BLOCKING 0x1, 0x80 ;  /* 0x0042000000007b1d */ /* 0x004fec0000010000 */
[----:B------:R-:W-:Y:S05]  /*7370*/  @P0 BRA `(.L_x_113) ;  /* 0x0000000000280947 */ /* 0x000fea0003800000 */
[----:B------:R-:W-:Y:S01]  /*7380*/  UIADD3 UR4, UPT, UPT, UR44, 0x4200, URZ ;  /* 0x000042002c047890 */ /* 0x000fe2000fffe0ff */
[----:B------:R-:W-:Y:S05]  /*7390*/  UMOV UR51, UR36 ;  /* 0x0000002400337c82 */ /* 0x000fea0008000000 */
[----:B------:R-:W-:Y:S01]  /*73a0*/  MOV R98, UR4 ;  /* 0x0000000400627c02 */ /* 0x000fe20008000f00 */
[----:B------:R-:W-:Y:S03]  /*73b0*/  UIADD3 UR4, UP0, UPT, UR60, 0x680, URZ ;  /* 0x000006803c047890 */ /* 0x000fe6000ff1e0ff */
[----:B------:R-:W-:Y:S01]  /*73c0*/  R2UR UR48, R98 ;  /* 0x00000000623072ca */ /* 0x000fe200000e0000 */
[----:B------:R-:W-:Y:S11]  /*73d0*/  UIADD3.X UR5, UPT, UPT, URZ, UR61, URZ, UP0, !UPT ;  /* 0x0000003dff057290 */ /* 0x000ff600087fe4ff */
[----:B------:R-:W-:Y:S01]  /*73e0*/  @!UPT UIADD3 URZ, UPT, UPT, URZ, URZ, URZ ;  /* 0x000000fffffff290 */ /* 0x000fe2000fffe0ff */
[----:B------:R2:W-:Y:S01]  /*73f0*/  UTMASTG.3D [UR48], [UR4] ;  /* 0x00000030040073b5 */ /* 0x0005e20008010000 */
[----:B------:R0:W-:Y:S01]  /*7400*/  UTMACMDFLUSH ;  /* 0x00000000000079b7 */ /* 0x0001e20000000000 */
[----:B--2---:R-:W-:Y:S04]  /*7410*/  DEPBAR.LE SB0, 0x1 ;  /* 0x000080400000791a */ /* 0x004fe80000000000 */
.L_x_113:
[----:B------:R-:W-:Y:S05]  /*7420*/  BSYNC.RECONVERGENT B0 ;  /* 0x0000000000007941 */ /* 0x000fea0003800200 */
.L_x_112:
[----:B------:R-:W-:Y:S06]  /*7430*/  BAR.SYNC.DEFER_BLOCKING 0x1, 0x80 ;  /* 0x0042000000007b1d */ /* 0x000fec0000010000 */
[----:B------:R-:W2:Y:S01]  /*7440*/  @P6 SYNCS.PHASECHK.TRANS64.TRYWAIT P0, [R105+URZ+0xa0], R106 ;  /* 0x0000a06a690065a7 */ /* 0x000ea200080011ff */
[----:B------:R-:W-:Y:S01]  /*7450*/  BSSY B1, `(.L_x_114) ;  /* 0x0000020000017945 */ /* 0x000fe20003800000 */
[----:B--2---:R-:W-:Y:S03]  /*7460*/  @P6 SEL R101, RZ, 0x1, !P0 ;  /* 0x00000001ff656807 */ /* 0x004fe60004000000 */
[----:B------:R-:W-:Y:S05]  /*7470*/  @!P6 BRA `(.L_x_115) ;  /* 0x000000000074e947 */ /* 0x000fea0003800000 */
[----:B------:R-:W-:Y:S01]  /*7480*/  ISETP.NE.AND P1, PT, R102, RZ, PT ;  /* 0x000000ff6600720c */ /* 0x000fe20003f25270 */
[----:B------:R-:W2:Y:S01]  /*7490*/  S2R R0, SR_CgaCtaId ;  /* 0x0000000000007919 */ /* 0x000ea20000008800 */
[----:B------:R-:W-:Y:S01]  /*74a0*/  ISETP.NE.AND P0, PT, R101, RZ, PT ;  /* 0x000000ff6500720c */ /* 0x000fe20003f05270 */
[----:B------:R-:W-:Y:S10]  /*74b0*/  BSSY B0, `(.L_x_116) ;  /* 0x0000008000007945 */ /* 0x000ff40003800000 */
[----:B------:R-:W-:Y:S05]  /*74c0*/  @P1 IMAD R2, R95, 0x1000, R88 ;  /* 0x000010005f021824 */ /* 0x000fea00078e0258 */
[----:B------:R-:W-:Y:S05]  /*74d0*/  @P1 IADD3 R3, PT, PT, R2, UR44, RZ ;  /* 0x0000002c02031c10 */ /* 0x000fea000fffe0ff */
[----:B------:R-:W-:Y:S01]  /*74e0*/  @P1 IMAD.IADD R3, R3, 0x1, R104 ;  /* 0x0000000103031824 */ /* 0x000fe200078e0268 */
[----:B------:R-:W-:Y:S06]  /*74f0*/  @P0 BRA `(.L_x_117) ;  /* 0x00000000000c0947 */ /* 0x000fec0003800000 */
[----:B------:R-:W-:Y:S04]  /*7500*/  SHF.L.U32 R4, R93, 0x1f, RZ ;  /* 0x0000001f5d047819 */ /* 0x000fe800000006ff */
[----:B------:R-:W3:Y:S02]  /*7510*/  SYNCS.PHASECHK.TRANS64.TRYWAIT P0, [R105+URZ+0xa0], R4 ;  /* 0x0000a004690075a7 */ /* 0x000ee400080011ff */
[----:B---3--:R-:W-:Y:S05]  /*7520*/  @!P0 BRA `(.L_x_118) ;  /* 0x0000003400508947 */ /* 0x008fea0003800000 */
.L_x_117:
[----:B------:R-:W-:Y:S05]  /*7530*/  BSYNC B0 ;  /* 0x0000000000007941 */ /* 0x000fea0003800000 */
.L_x_116:
[----:B------:R-:W-:Y:S01]  /*7540*/  ISETP.NE.AND P0, PT, R102, RZ, PT ;  /* 0x000000ff6600720c */ /* 0x000fe20003f05270 */
[----:B---3--:R-:W-:Y:S02]  /*7550*/  VIADD R105, R105, 0xc0 ;  /* 0x000000c069697836 */ /* 0x008fe40000000000 */
[----:B------:R-:W-:Y:S03]  /*7560*/  VIADD R95, R95, 0x1 ;  /* 0x000000015f5f7836 */ /* 0x000fe60000000000 */
[----:B--2---:R-:W-:Y:S07]  /*7570*/  PRMT R0, R0, 0x654, R105 ;  /* 0x0000065400007816 */ /* 0x004fee0000000069 */
[----:B------:R2:W3:Y:S04]  /*7580*/  @P0 LDS.128 R72, [R2+UR44+0x200] ;  /* 0x0002002c02480984 */ /* 0x0004e80008000c00 */
[----:B------:R2:W4:Y:S01]  /*7590*/  @P0 LDS.128 R76, [R3+0x210] ;  /* 0x00021000034c0984 */ /* 0x0005220000000c00 */
        /* <DEDUP_REMOVED lines=10> */
[----:B--23--:R-:W-:Y:S02]  /*7640*/  LOP3.LUT R93, R93, R0, RZ, 0x3c, !PT ;  /* 0x000000005d5d7212 */ /* 0x00cfe400078e3cff */
.L_x_115:
[----:B------:R-:W-:Y:S05]  /*7650*/  BSYNC B1 ;  /* 0x0000000000017941 */ /* 0x000fea0003800000 */
.L_x_114:
[----:B------:R-:W-:Y:S05]  /*7660*/  VIADD R3, R39, 0x40 ;  /* 0x0000004027037836 */ /* 0x000fea0000000000 */
[----:B------:R-:W-:Y:S04]  /*7670*/  SHF.R.U32.HI R3, RZ, 0x15, R3 ;  /* 0x00000015ff037819 */ /* 0x000fe80000011603 */
[----:B------:R-:W-:Y:S11]  /*7680*/  LOP3.LUT P0, RZ, R3, 0x3, R90, 0x48, !PT ;  /* 0x0000000303ff7812 */ /* 0x000ff6000780485a */
[----:B------:R-:W-:Y:S02]  /*7690*/  @!UPT UIADD3 URZ, UPT, UPT, URZ, URZ, URZ ;  /* 0x000000fffffff290 */ /* 0x000fe4000fffe0ff */
[----:B------:R-:W-:Y:S05]  /*76a0*/  @!P0 BRA `(.L_x_119) ;  /* 0x0000000000408947 */ /* 0x000fea0003800000 */
[----:B------:R-:W2:Y:S01]  /*76b0*/  LDCU.64 UR8, c[0x4][0x78] ;  /* 0x01000f00ff0877ac */ /* 0x000ea20008000a00 */
[----:B------:R-:W-:Y:S01]  /*76c0*/  MOV R3, 0x0 ;  /* 0x0000000000037802 */ /* 0x000fe20000000f00 */
[----:B------:R-:W-:Y:S02]  /*76d0*/  HFMA2 R12, -RZ, RZ, 0, 5.9604644775390625e-08 ;  /* 0x00000001ff0c7431 */ /* 0x000fe400000001ff */
[----:B------:R-:W-:Y:S02]  /*76e0*/  IMAD.MOV.U32 R8, RZ, RZ, 0x192 ;  /* 0x00000192ff087424 */ /* 0x000fe400078e00ff */
[----:B------:R-:W-:Y:S01]  /*76f0*/  IMAD.MOV.U32 R13, RZ, RZ, RZ ;  /* 0x000000ffff0d7224 */ /* 0x000fe200078e00ff */
[----:B------:R-:W3:Y:S01]  /*7700*/  LDCU.64 UR6, c[0x4][0x80] ;  /* 0x01001000ff0677ac */ /* 0x000ee20008000a00 */
[----:B------:R-:W1:Y:S01]  /*7710*/  LDC.64 R2, c[0x4][R3] ;  /* 0x0100000003027b82 */ /* 0x000e620000000a00 */
[----:B------:R-:W5:Y:S01]  /*7720*/  LDCU.64 UR4, c[0x4][0x18] ;  /* 0x01000300ff0477ac */ /* 0x000f620008000a00 */
[----:B--2---:R-:W-:Y:S01]  /*7730*/  MOV R5, UR9 ;  /* 0x0000000900057c02 */ /* 0x004fe20008000f00 */
[----:B------:R-:W-:Y:S01]  /*7740*/  IMAD.U32 R4, RZ, RZ, UR8 ;  /* 0x00000008ff047e24 */ /* 0x000fe2000f8e00ff */
[----:B---3--:R-:W-:Y:S01]  /*7750*/  MOV R7, UR7 ;  /* 0x0000000700077c02 */ /* 0x008fe20008000f00 */
[----:B------:R-:W-:Y:S01]  /*7760*/  IMAD.U32 R6, RZ, RZ, UR6 ;  /* 0x00000006ff067e24 */ /* 0x000fe2000f8e00ff */
[----:B-----5:R-:W-:Y:S01]  /*7770*/  MOV R11, UR5 ;  /* 0x00000005000b7c02 */ /* 0x020fe20008000f00 */
[----:B------:R-:W-:Y:S02]  /*7780*/  IMAD.U32 R10, RZ, RZ, UR4 ;  /* 0x00000004ff0a7e24 */ /* 0x000fe4000f8e00ff */
[----:B------:R-:W-:Y:S07]  /*7790*/  LEPC R20, `(.L_x_119) ;  /* 0x000000001014794e */ /* 0x000fee0000000000 */
[----:B-1--4-:R-:W-:Y:S05]  /*77a0*/  CALL.ABS.NOINC R2 ;  /* 0x0000000002007343 */ /* 0x012fea0003c00000 */
.L_x_119:
        /* <DEDUP_REMOVED lines=14> */
[----:B------:R-:W-:Y:S01]  /*7890*/  F2FP.F16.E5M2.UNPACK_B R54, R75 ;  /* 0x0000004bff36723e */ /* 0x000fe200020004ff */
[----:B------:R-:W-:Y:S01]  /*78a0*/  LDTM.16dp32bit_t0_t15.x32 R4, tmem[UR4+0x40] ;  /* 0x00004004000479ee */ /* 0x000fe20008a80000 */
[----:B------:R-:W2:Y:S01]  /*78b0*/  LDTM.16dp32bit_t16_t31.x32 R4, tmem[UR4+0x60] ;  /* 0x00006004000479ee */ /* 0x000ea20008aa0000 */
[----:B------:R-:W-:Y:S01]  /*78c0*/  HADD2.F32 R46, -RZ, R46.H1_H1 ;  /* 0x3000002eff2e7230 */ /* 0x000fe20000004100 */
[----:B----4-:R-:W-:Y:S01]  /*78d0*/  F2FP.F16.E5M2.UNPACK_B R58, R76 ;  /* 0x0000004cff3a723e */ /* 0x010fe200020004ff */
[--C-:B------:R-:W-:Y:S01]  /*78e0*/  HADD2.F32 R49, -RZ, R50.reuse.H0_H0 ;  /* 0x20000032ff317230 */ /* 0x100fe20000004100 */
[----:B------:R-:W-:Y:S01]  /*78f0*/  F2FP.F16.E5M2.UNPACK_B R62, R77 ;  /* 0x0000004dff3e723e */ /* 0x000fe200020004ff */
[----:B------:R-:W-:Y:S01]  /*7900*/  HADD2.F32 R50, -RZ, R50.H1_H1 ;  /* 0x30000032ff327230 */ /* 0x000fe20000004100 */
[----:B------:R-:W-:Y:S01]  /*7910*/  F2FP.F16.E5M2.UNPACK_B R66, R78 ;  /* 0x0000004eff42723e */ /* 0x000fe200020004ff */
[--C-:B------:R-:W-:Y:S01]  /*7920*/  HADD2.F32 R53, -RZ, R54.reuse.H0_H0 ;  /* 0x20000036ff357230 */ /* 0x100fe20000004100 */
[----:B------:R-:W-:Y:S01]  /*7930*/  F2FP.F16.E5M2.UNPACK_B R70, R79 ;  /* 0x0000004fff46723e */ /* 0x000fe200020004ff */
[----:B------:R-:W-:Y:S01]  /*7940*/  HADD2.F32 R54, -RZ, R54.H1_H1 ;  /* 0x30000036ff367230 */ /* 0x000fe20000004100 */
[----:B------:R-:W-:Y:S01]  /*7950*/  F2FP.F16.E5M2.UNPACK_B R56, R75.H1 ;  /* 0x0000004bff38723e */ /* 0x000fe200030004ff */
[--C-:B------:R-:W-:Y:S01]  /*7960*/  HADD2.F32 R57, -RZ, R58.reuse.H0_H0 ;  /* 0x2000003aff397230 */ /* 0x100fe20000004100 */
[----:B------:R-:W-:Y:S01]  /*7970*/  F2FP.F16.E5M2.UNPACK_B R60, R76.H1 ;  /* 0x0000004cff3c723e */ /* 0x000fe200030004ff */
[----:B------:R-:W-:Y:S01]  /*7980*/  HADD2.F32 R58, -RZ, R58.H1_H1 ;  /* 0x3000003aff3a7230 */ /* 0x000fe20000004100 */
[----:B------:R-:W-:Y:S01]  /*7990*/  F2FP.F16.E5M2.UNPACK_B R64, R77.H1 ;  /* 0x0000004dff40723e */ /* 0x000fe200030004ff */
[--C-:B------:R-:W-:Y:S01]  /*79a0*/  HADD2.F32 R61, -RZ, R62.reuse.H0_H0 ;  /* 0x2000003eff3d7230 */ /* 0x100fe20000004100 */
[----:B------:R-:W-:Y:S01]  /*79b0*/  F2FP.F16.E5M2.UNPACK_B R68, R78.H1 ;  /* 0x0000004eff44723e */ /* 0x000fe200030004ff */
[----:B------:R-:W-:Y:S01]  /*79c0*/  HADD2.F32 R62, -RZ, R62.H1_H1 ;  /* 0x3000003eff3e7230 */ /* 0x000fe20000004100 */
[----:B------:R-:W-:Y:S01]  /*79d0*/  ISETP.NE.AND P0, PT, R99, RZ, PT ;  /* 0x000000ff6300720c */ /* 0x000fe20003f05270 */
[--C-:B------:R-:W-:Y:S01]  /*79e0*/  HADD2.F32 R65, -RZ, R66.reuse.H0_H0 ;  /* 0x20000042ff417230 */ /* 0x100fe20000004100 */
[----:B------:R-:W-:Y:S01]  /*79f0*/  ISETP.NE.AND P6, PT, R103, RZ, PT ;  /* 0x000000ff6700720c */ /* 0x000fe20003fc5270 */
[----:B------:R-:W-:Y:S02]  /*7a00*/  HADD2.F32 R66, -RZ, R66.H1_H1 ;  /* 0x30000042ff427230 */ /* 0x000fe40000004100 */
[--C-:B------:R-:W-:Y:S02]  /*7a10*/  HADD2.F32 R69, -RZ, R70.reuse.H0_H0 ;  /* 0x20000046ff457230 */ /* 0x100fe40000004100 */
[C---:B--2---:R-:W-:Y:S01]  /*7a20*/  FMUL R0, R38.reuse, R4 ;  /* 0x0000000426007220 */ /* 0x044fe20000400000 */
[C---:B------:R-:W-:Y:S01]  /*7a30*/  FMUL R2, R38.reuse, R5 ;  /* 0x0000000526027220 */ /* 0x040fe20000400000 */
[C---:B------:R-:W-:Y:S01]  /*7a40*/  FMUL R4, R38.reuse, R8 ;  /* 0x0000000826047220 */ /* 0x040fe20000400000 */
[C---:B------:R-:W-:Y:S01]  /*7a50*/  FMUL R5, R38.reuse, R9 ;  /* 0x0000000926057220 */ /* 0x040fe20000400000 */
[C---:B------:R-:W-:Y:S01]  /*7a60*/  FFMA R0, R41.reuse, R40, R0 ;  /* 0x0000002829007223 */ /* 0x040fe20000000000 */
[C---:B------:R-:W-:Y:S01]  /*7a70*/  FFMA R2, R41.reuse, R43, R2 ;  /* 0x0000002b29027223 */ /* 0x040fe20000000002 */
        /* <DEDUP_REMOVED lines=10> */
[----:B------:R-:W-:Y:S02]  /*7b20*/  HADD2.F32 R70, -RZ, R70.H1_H1 ;  /* 0x30000046ff467230 */ /* 0x000fe40000004100 */
[C---:B------:R-:W-:Y:S01]  /*7b30*/  FMUL R28, R38.reuse, R32 ;  /* 0x00000020261c7220 */ /* 0x040fe20000400000 */
[C---:B------:R-:W-:Y:S01]  /*7b40*/  FMUL R29, R38.reuse, R33 ;  /* 0x00000021261d7220 */ /* 0x040fe20000400000 */
[C---:B------:R-:W-:Y:S01]  /*7b50*/  FMUL R3, R38.reuse, R6 ;  /* 0x0000000626037220 */ /* 0x040fe20000400000 */
[C---:B------:R-:W-:Y:S01]  /*7b60*/  FMUL R7, R38.reuse, R7 ;  /* 0x0000000726077220 */ /* 0x040fe20000400000 */
[--C-:B------:R-:W-:Y:S02]  /*7b70*/  HADD2.F32 R47, -RZ, R48.reuse.H0_H0 ;  /* 0x20000030ff2f7230 */ /* 0x100fe40000004100 */
[C---:B------:R-:W-:Y:S01]  /*7b80*/  FMUL R6, R38.reuse, R10 ;  /* 0x0000000a26067220 */ /* 0x040fe20000400000 */
[C---:B------:R-:W-:Y:S01]  /*7b90*/  FFMA R3, R41.reuse, R42, R3 ;  /* 0x0000002a29037223 */ /* 0x040fe20000000003 */
[----:B------:R-:W-:Y:S02]  /*7ba0*/  HADD2.F32 R48, -RZ, R48.H1_H1 ;  /* 0x30000030ff307230 */ /* 0x000fe40000004100 */
[C---:B------:R-:W-:Y:S01]  /*7bb0*/  FFMA R7, R41.reuse, R44, R7 ;  /* 0x0000002c29077223 */ /* 0x040fe20000000007 */
[C---:B------:R-:W-:Y:S01]  /*7bc0*/  FFMA R4, R41.reuse, R45, R4 ;  /* 0x0000002d29047223 */ /* 0x040fe20000000004 */
[C---:B------:R-:W-:Y:S01]  /*7bd0*/  FFMA R5, R41.reuse, R46, R5 ;  /* 0x0000002e29057223 */ /* 0x040fe20000000005 */
[----:B------:R-:W-:Y:S01]  /*7be0*/  FFMA R6, R41, R47, R6 ;  /* 0x0000002f29067223 */ /* 0x000fe20000000006 */
[----:B------:R-:W-:Y:S01]  /*7bf0*/  FMUL R11, R38, R11 ;  /* 0x0000000b260b7220 */ /* 0x000fe20000400000 */
[----:B------:R-:W-:Y:S01]  /*7c00*/  F2FP.F16.E5M2.UNPACK_B R40, R79.H1 ;  /* 0x0000004fff28723e */ /* 0x000fe200030004ff */
[--C-:B------:R-:W-:Y:S01]  /*7c10*/  HADD2.F32 R51, -RZ, R52.reuse.H0_H0 ;  /* 0x20000034ff337230 */ /* 0x100fe20000004100 */
[----:B------:R-:W-:Y:S01]  /*7c20*/  F2FP.SATFINITE.E5M2.F32.PACK_AB_MERGE_C R105, R7, R3, RZ ;  /* 0x000000030769723e */ /* 0x000fe200048060ff */
[C---:B------:R-:W-:Y:S01]  /*7c30*/  FFMA R11, R41.reuse, R48, R11 ;  /* 0x00000030290b7223 */ /* 0x040fe2000000000b */
[C---:B------:R-:W-:Y:S01]  /*7c40*/  FFMA R8, R41.reuse, R49, R8 ;  /* 0x0000003129087223 */ /* 0x040fe20000000008 */
[----:B------:R-:W-:Y:S01]  /*7c50*/  FFMA R9, R41, R50, R9 ;  /* 0x0000003229097223 */ /* 0x000fe20000000009 */
[----:B-1----:R-:W-:Y:S01]  /*7c60*/  F2FP.SATFINITE.E5M2.F32.PACK_AB_MERGE_C R108, R2, R0, R105 ;  /* 0x00000000026c723e */ /* 0x002fe20004806069 */
[----:B------:R-:W-:Y:S01]  /*7c70*/  HADD2.F32 R52, -RZ, R52.H1_H1 ;  /* 0x30000034ff347230 */ /* 0x000fe20000004100 */
[----:B------:R-:W-:Y:S01]  /*7c80*/  F2FP.SATFINITE.E5M2.F32.PACK_AB_MERGE_C R109, R11, R6, RZ ;  /* 0x000000060b6d723e */ /* 0x000fe200048060ff */
[C---:B------:R-:W-:Y:S01]  /*7c90*/  FMUL R10, R38.reuse, R14 ;  /* 0x0000000e260a7220 */ /* 0x040fe20000400000 */
[C---:B------:R-:W-:Y:S01]  /*7ca0*/  FMUL R15, R38.reuse, R15 ;  /* 0x0000000f260f7220 */ /* 0x040fe20000400000 */
[--C-:B------:R-:W-:Y:S01]  /*7cb0*/  HADD2.F32 R55, -RZ, R56.reuse.H0_H0 ;  /* 0x20000038ff377230 */ /* 0x100fe20000004100 */
[----:B------:R-:W-:Y:S01]  /*7cc0*/  F2FP.SATFINITE.E5M2.F32.PACK_AB_MERGE_C R109, R5, R4, R109 ;  /* 0x00000004056d723e */ /* 0x000fe2000480606d */
[C---:B------:R-:W-:Y:S01]  /*7cd0*/  FFMA R10, R41.reuse, R51, R10 ;  /* 0x00000033290a7223 */ /* 0x040fe2000000000a */
[C---:B------:R-:W-:Y:S01]  /*7ce0*/  FFMA R15, R41.reuse, R52, R15 ;  /* 0x00000034290f7223 */ /* 0x040fe2000000000f */
[C---:B------:R-:W-:Y:S01]  /*7cf0*/  FFMA R12, R41.reuse, R53, R12 ;  /* 0x00000035290c7223 */ /* 0x040fe2000000000c */
[C---:B------:R-:W-:Y:S01]  /*7d00*/  FFMA R13, R41.reuse, R54, R13 ;  /* 0x00000036290d7223 */ /* 0x040fe2000000000d */
[----:B------:R-:W-:Y:S02]  /*7d10*/  HADD2.F32 R56, -RZ, R56.H1_H1 ;  /* 0x30000038ff387230 */ /* 0x000fe40000004100 */
[C---:B------:R-:W-:Y:S01]  /*7d20*/  FMUL R14, R38.reuse, R18 ;  /* 0x00000012260e7220 */ /* 0x040fe20000400000 */
[C---:B------:R-:W-:Y:S01]  /*7d30*/  FMUL R19, R38.reuse, R19 ;  /* 0x0000001326137220 */ /* 0x040fe20000400000 */
[--C-:B------:R-:W-:Y:S02]  /*7d40*/  HADD2.F32 R59, -RZ, R60.reuse.H0_H0 ;  /* 0x2000003cff3b7230 */ /* 0x100fe40000004100 */
[C---:B------:R-:W-:Y:S01]  /*7d50*/  FMUL R18, R38.reuse, R22 ;  /* 0x0000001626127220 */ /* 0x040fe20000400000 */
[C---:B------:R-:W-:Y:S01]  /*7d60*/  FFMA R14, R41.reuse, R55, R14 ;  /* 0x00000037290e7223 */ /* 0x040fe2000000000e */
[----:B------:R-:W-:Y:S02]  /*7d70*/  HADD2.F32 R60, -RZ, R60.H1_H1 ;  /* 0x3000003cff3c7230 */ /* 0x000fe40000004100 */
        /* <DEDUP_REMOVED lines=54> */
[----:B------:R-:W-:Y:S02]  /*80e0*/  UIADD3 UR4, UP0, UPT, UR60, 0x680, URZ ;  /* 0x000006803c047890 */ /* 0x000fe4000ff1e0ff */
[----:B------:R-:W-:Y:S02]  /*80f0*/  UIADD3 UR9, UPT, UPT, UR49, 0x40, URZ ;  /* 0x0000004031097890 */ /* 0x000fe4000fffe0ff */
[----:B------:R-:W-:Y:S02]  /*8100*/  UIADD3 UR8, UPT, UPT, UR44, 0x5200, URZ ;  /* 0x000052002c087890 */ /* 0x000fe4000fffe0ff */
[----:B------:R-:W-:Y:S01]  /*8110*/  UIADD3.X UR5, UPT, UPT, URZ, UR61, URZ, UP0, !UPT ;  /* 0x0000003dff057290 */ /* 0x000fe200087fe4ff */
[----:B------:R-:W-:Y:S01]  /*8120*/  UMOV UR10, UR50 ;  /* 0x00000032000a7c82 */ /* 0x000fe20008000000 */
[----:B------:R-:W-:Y:S07]  /*8130*/  UMOV UR11, UR36 ;  /* 0x00000024000b7c82 */ /* 0x000fee0008000000 */
[----:B------:R2:W-:Y:S01]  /*8140*/  UTMASTG.3D [UR8], [UR4] ;  /* 0x00000008040073b5 */ /* 0x0005e20008010000 */
[----:B------:R0:W-:Y:S01]  /*8150*/  UTMACMDFLUSH ;  /* 0x00000000000079b7 */ /* 0x0001e20000000000 */
[----:B--2---:R-:W-:Y:S04]  /*8160*/  DEPBAR.LE SB0, 0x1 ;  /* 0x000080400000791a */ /* 0x004fe80000000000 */
.L_x_121:
[----:B------:R-:W-:Y:S05]  /*8170*/  BSYNC.RECONVERGENT B0 ;  /* 0x0000000000007941 */ /* 0x000fea0003800200 */
.L_x_120:
        /* <DEDUP_REMOVED lines=16> */
.L_x_125:
[----:B------:R-:W-:Y:S05]  /*8280*/  BSYNC B0 ;  /* 0x0000000000007941 */ /* 0x000fea0003800000 */
.L_x_124:
        /* <DEDUP_REMOVED lines=17> */
.L_x_123:
[----:B------:R-:W-:Y:S05]  /*83a0*/  BSYNC B1 ;  /* 0x0000000000017941 */ /* 0x000fea0003800000 */
.L_x_122:
        /* <DEDUP_REMOVED lines=21> */
.L_x_127:
        /* <DEDUP_REMOVED lines=18> */
[----:B------:R-:W-:Y:S01]  /*8620*/  ISETP.NE.AND P6, PT, R103, RZ, PT ;  /* 0x000000ff6700720c */ /* 0x000fe20003fc5270 */
[--C-:B------:R-:W-:Y:S01]  /*8630*/  HADD2.F32 R49, -RZ, R50.reuse.H0_H0 ;  /* 0x20000032ff317230 */ /* 0x100fe20000004100 */
[----:B----4-:R-:W-:Y:S01]  /*8640*/  F2FP.F16.E5M2.UNPACK_B R58, R76 ;  /* 0x0000004cff3a723e */ /* 0x010fe200020004ff */
[----:B------:R-:W-:Y:S01]  /*8650*/  HADD2.F32 R50, -RZ, R50.H1_H1 ;  /* 0x30000032ff327230 */ /* 0x000fe20000004100 */
[----:B------:R-:W-:Y:S01]  /*8660*/  F2FP.F16.E5M2.UNPACK_B R62, R77 ;  /* 0x0000004dff3e723e */ /* 0x000fe200020004ff */
[--C-:B------:R-:W-:Y:S01]  /*8670*/  HADD2.F32 R53, -RZ, R54.reuse.H0_H0 ;  /* 0x20000036ff357230 */ /* 0x100fe20000004100 */
[----:B------:R-:W-:Y:S01]  /*8680*/  F2FP.F16.E5M2.UNPACK_B R66, R78 ;  /* 0x0000004eff42723e */ /* 0x000fe200020004ff */
[----:B------:R-:W-:Y:S01]  /*8690*/  HADD2.F32 R54, -RZ, R54.H1_H1 ;  /* 0x30000036ff367230 */ /* 0x000fe20000004100 */
[----:B------:R-:W-:Y:S01]  /*86a0*/  F2FP.F16.E5M2.UNPACK_B R70, R79 ;  /* 0x0000004fff46723e */ /* 0x000fe200020004ff */
[--C-:B------:R-:W-:Y:S01]  /*86b0*/  HADD2.F32 R57, -RZ, R58.reuse.H0_H0 ;  /* 0x2000003aff397230 */ /* 0x100fe20000004100 */
[----:B------:R-:W-:Y:S01]  /*86c0*/  F2FP.F16.E5M2.UNPACK_B R56, R75.H1 ;  /* 0x0000004bff38723e */ /* 0x000fe200030004ff */
[----:B------:R-:W-:Y:S01]  /*86d0*/  HADD2.F32 R58, -RZ, R58.H1_H1 ;  /* 0x3000003aff3a7230 */ /* 0x000fe20000004100 */
[----:B------:R-:W-:Y:S01]  /*86e0*/  F2FP.F16.E5M2.UNPACK_B R60, R76.H1 ;  /* 0x0000004cff3c723e */ /* 0x000fe200030004ff */
[--C-:B------:R-:W-:Y:S01]  /*86f0*/  HADD2.F32 R61, -RZ, R62.reuse.H0_H0 ;  /* 0x2000003eff3d7230 */ /* 0x100fe20000004100 */
[----:B------:R-:W-:Y:S01]  /*8700*/  F2FP.F16.E5M2.UNPACK_B R64, R77.H1 ;  /* 0x0000004dff40723e */ /* 0x000fe200030004ff */
[----:B------:R-:W-:Y:S01]  /*8710*/  HADD2.F32 R62, -RZ, R62.H1_H1 ;  /* 0x3000003eff3e7230 */ /* 0x000fe20000004100 */
[----:B------:R-:W-:Y:S01]  /*8720*/  F2FP.F16.E5M2.UNPACK_B R68, R78.H1 ;  /* 0x0000004eff44723e */ /* 0x000fe200030004ff */
        /* <DEDUP_REMOVED lines=112> */
[----:B------:R-:W-:Y:S02]  /*8e30*/  UIADD3 UR4, UPT, UPT, UR44, 0x4200, URZ ;  /* 0x000042002c047890 */ /* 0x000fe4000fffe0ff */
[----:B------:R-:W-:Y:S01]  /*8e40*/  UIADD3 UR9, UPT, UPT, UR49, 0x80, URZ ;  /* 0x0000008031097890 */ /* 0x000fe2000fffe0ff */
[----:B------:R-:W-:Y:S01]  /*8e50*/  UMOV UR10, UR50 ;  /* 0x00000032000a7c82 */ /* 0x000fe20008000000 */
[----:B------:R-:W-:Y:S02]  /*8e60*/  UMOV UR11, UR36 ;  /* 0x00000024000b7c82 */ /* 0x000fe40008000000 */
        /* <DEDUP_REMOVED lines=8> */
.L_x_129:
[----:B------:R-:W-:Y:S05]  /*8ef0*/  BSYNC.RECONVERGENT B0 ;  /* 0x0000000000007941 */ /* 0x000fea0003800200 */
.L_x_128:
        /* <DEDUP_REMOVED lines=16> */
.L_x_133:
[----:B------:R-:W-:Y:S05]  /*9000*/  BSYNC B0 ;  /* 0x0000000000007941 */ /* 0x000fea0003800000 */
.L_x_132:
        /* <DEDUP_REMOVED lines=17> */
.L_x_131:
[----:B------:R-:W-:Y:S05]  /*9120*/  BSYNC B1 ;  /* 0x0000000000017941 */ /* 0x000fea0003800000 */
.L_x_130:
        /* <DEDUP_REMOVED lines=21> */
.L_x_135:
[----:B------:R-:W-:Y:S01]  /*9280*/  ISETP.NE.AND P0, PT, R99, RZ, PT ;  /* 0x000000ff6300720c */ /* 0x000fe20003f05270 */
[----:B------:R-:W-:Y:S05]  /*9290*/  WARPSYNC.ALL ;  /* 0x0000000000007948 */ /* 0x000fea0003800000 */
[----:B------:R-:W-:Y:S01]  /*92a0*/  R2UR UR4, R39 ;  /* 0x00000000270472ca */ /* 0x000fe200000e0000 */
[----:B------:R-:W2:Y:S01]  /*92b0*/  S2UR UR6, SR_CgaCtaId ;  /* 0x00000000000679c3 */ /* 0x000ea20000008800 */
[-C--:B------:R-:W-:Y:S01]  /*92c0*/  F2FP.F16.E5M2.UNPACK_B R42, R72.reuse ;  /* 0x00000048ff2a723e */ /* 0x080fe200020004ff */
[----:B------:R-:W-:Y:S01]  /*92d0*/  BSSY.RECONVERGENT B0, `(.L_x_136) ;  /* 0x000009b000007945 */ /* 0x000fe20003800200 */
[----:B------:R-:W-:Y:S02]  /*92e0*/  F2FP.F16.E5M2.UNPACK_B R72, R72.H1 ;  /* 0x00000048ff48723e */ /* 0x000fe400030004ff */
[-C--:B------:R-:W-:Y:S01]  /*92f0*/  F2FP.F16.E5M2.UNPACK_B R46, R73.reuse ;  /* 0x00000049ff2e723e */ /* 0x080fe200020004ff */
[--C-:B------:R-:W-:Y:S01]  /*9300*/  HADD2.F32 R40, -RZ, R42.reuse.H0_H0 ;  /* 0x2000002aff287230 */ /* 0x100fe20000004100 */
[----:B------:R-:W-:Y:S01]  /*9310*/  F2FP.F16.E5M2.UNPACK_B R73, R73.H1 ;  /* 0x00000049ff49723e */ /* 0x000fe200030004ff */
[----:B------:R-:W-:Y:S01]  /*9320*/  HADD2.F32 R42, -RZ, R42.H1_H1 ;  /* 0x3000002aff2a7230 */ /* 0x000fe20000004100 */
[-C--:B------:R-:W-:Y:S01]  /*9330*/  F2FP.F16.E5M2.UNPACK_B R50, R74.reuse ;  /* 0x0000004aff32723e */ /* 0x080fe200020004ff */
[----:B------:R-:W-:Y:S01]  /*9340*/  HADD2.F32 R43, -RZ, R72.H0_H0 ;  /* 0x20000048ff2b7230 */ /* 0x000fe20000004100 */
[----:B------:R-:W-:Y:S01]  /*9350*/  F2FP.F16.E5M2.UNPACK_B R74, R74.H1 ;  /* 0x0000004aff4a723e */ /* 0x000fe200030004ff */
[----:B------:R-:W-:Y:S01]  /*9360*/  LDTM.16dp32bit_t0_t15.x32 R4, tmem[UR4+0xc0] ;  /* 0x0000c004000479ee */ /* 0x000fe20008a80000 */
[----:B------:R-:W3:Y:S01]  /*9370*/  LDTM.16dp32bit_t16_t31.x32 R4, tmem[UR4+0xe0] ;  /* 0x0000e004000479ee */ /* 0x000ee20008aa0000 */
[----:B------:R-:W-:Y:S01]  /*9380*/  NOP ;  /* 0x0000000000007918 */ /* 0x000fe20000000000 */
[--C-:B------:R-:W-:Y:S01]  /*9390*/  HADD2.F32 R45, -RZ, R46.reuse.H0_H0 ;  /* 0x2000002eff2d7230 */ /* 0x100fe20000004100 */
[----:B------:R-:W-:Y:S01]  /*93a0*/  R2UR UR5, R71 ;  /* 0x00000000470572ca */ /* 0x000fe200000e0000 */
[----:B------:R-:W-:Y:S01]  /*93b0*/  HADD2.F32 R46, -RZ, R46.H1_H1 ;  /* 0x3000002eff2e7230 */ /* 0x000fe20000004100 */
[----:B------:R-:W-:Y:S01]  /*93c0*/  F2FP.F16.E5M2.UNPACK_B R54, R75 ;  /* 0x0000004bff36723e */ /* 0x000fe200020004ff */
        /* <DEDUP_REMOVED lines=10> */
[----:B------:R-:W-:Y:S01]  /*9470*/  UIADD3 UR4, UPT, UPT, UR5, 0x130, URZ ;  /* 0x0000013005047890 */ /* 0x000fe2000fffe0ff */
[----:B------:R-:W-:Y:S01]  /*9480*/  HADD2.F32 R59, -RZ, R58.H1_H1 ;  /* 0x3000003aff3b7230 */ /* 0x000fe20000004100 */
[----:B------:R-:W-:Y:S01]  /*9490*/  F2FP.F16.E5M2.UNPACK_B R76, R76.H1 ;  /* 0x0000004cff4c723e */ /* 0x000fe200030004ff */
[--C-:B------:R-:W-:Y:S01]  /*94a0*/  HADD2.F32 R60, -RZ, R62.reuse.H0_H0 ;  /* 0x2000003eff3c7230 */ /* 0x100fe20000004100 */
[----:B------:R-:W-:Y:S01]  /*94b0*/  F2FP.F16.E5M2.UNPACK_B R77, R77.H1 ;  /* 0x0000004dff4d723e */ /* 0x000fe200030004ff */
[----:B------:R-:W-:Y:S01]  /*94c0*/  HADD2.F32 R63, -RZ, R62.H1_H1 ;  /* 0x3000003eff3f7230 */ /* 0x000fe20000004100 */
[----:B------:R-:W-:Y:S01]  /*94d0*/  F2FP.F16.E5M2.UNPACK_B R78, R78.H1 ;  /* 0x0000004eff4e723e */ /* 0x000fe200030004ff */
[--C-:B------:R-:W-:Y:S01]  /*94e0*/  HADD2.F32 R64, -RZ, R66.reuse.H0_H0 ;  /* 0x20000042ff407230 */ /* 0x100fe20000004100 */
[----:B--2---:R-:W-:Y:S01]  /*94f0*/  UPRMT UR4, UR6, 0x654, UR4 ;  /* 0x0000065406047896 */ /* 0x004fe20008000004 */
[C---:B---3--:R-:W-:Y:S01]  /*9500*/  FMUL R4, R38.reuse, R4 ;  /* 0x0000000426047220 */ /* 0x048fe20000400000 */
[C---:B------:R-:W-:Y:S01]  /*9510*/  FMUL R5, R38.reuse, R5 ;  /* 0x0000000526057220 */ /* 0x040fe20000400000 */
[C---:B------:R-:W-:Y:S01]  /*9520*/  FMUL R8, R38.reuse, R8 ;  /* 0x0000000826087220 */ /* 0x040fe20000400000 */
[C---:B------:R-:W-:Y:S01]  /*9530*/  FMUL R9, R38.reuse, R9 ;  /* 0x0000000926097220 */ /* 0x040fe20000400000 */
[C---:B------:R-:W-:Y:S01]  /*9540*/  FFMA R4, R41.reuse, R40, R4 ;  /* 0x0000002829047223 */ /* 0x040fe20000000004 */
[C---:B------:R-:W-:Y:S01]  /*9550*/  FFMA R5, R41.reuse, R42, R5 ;  /* 0x0000002a29057223 */ /* 0x040fe20000000005 */
[C---:B------:R-:W-:Y:S01]  /*9560*/  FMUL R12, R38.reuse, R12 ;  /* 0x0000000c260c7220 */ /* 0x040fe20000400000 */
[C---:B------:R-:W-:Y:S01]  /*9570*/  FMUL R13, R38.reuse, R13 ;  /* 0x0000000d260d7220 */ /* 0x040fe20000400000 */
[----:B------:R-:W-:Y:S01]  /*9580*/  SYNCS.ARRIVE.TRANS64.RED.A1T0 RZ, [UR4], RZ ;  /* 0x000000ffffff79a7 */ /* 0x000fe20008100404 */
[C---:B------:R-:W-:Y:S01]  /*9590*/  FMUL R16, R38.reuse, R16 ;  /* 0x0000001026107220 */ /* 0x040fe20000400000 */
[C---:B------:R-:W-:Y:S01]  /*95a0*/  FMUL R17, R38.reuse, R17 ;  /* 0x0000001126117220 */ /* 0x040fe20000400000 */
[C---:B------:R-:W-:Y:S01]  /*95b0*/  FMUL R0, R38.reuse, R20 ;  /* 0x0000001426007220 */ /* 0x040fe20000400000 */
[C---:B------:R-:W-:Y:S01]  /*95c0*/  FMUL R2, R38.reuse, R21 ;  /* 0x0000001526027220 */ /* 0x040fe20000400000 */
[C---:B------:R-:W-:Y:S01]  /*95d0*/  FMUL R20, R38.reuse, R25 ;  /* 0x0000001926147220 */ /* 0x040fe20000400000 */
[----:B------:R-:W-:Y:S02]  /*95e0*/  HADD2.F32 R67, -RZ, R66.H1_H1 ;  /* 0x30000042ff437230 */ /* 0x000fe40000004100 */
[C---:B------:R-:W-:Y:S01]  /*95f0*/  FMUL R6, R38.reuse, R6 ;  /* 0x0000000626067220 */ /* 0x040fe20000400000 */
[----:B------:R-:W-:Y:S02]  /*9600*/  HADD2.F32 R44, -RZ, R72.H1_H1 ;  /* 0x30000048ff2c7230 */ /* 0x000fe40000004100 */
[C---:B------:R-:W-:Y:S01]  /*9610*/  FMUL R7, R38.reuse, R7 ;  /* 0x0000000726077220 */ /* 0x040fe20000400000 */
[--C-:B------:R-:W-:Y:S02]  /*9620*/  HADD2.F32 R47, -RZ, R73.reuse.H0_H0 ;  /* 0x20000049ff2f7230 */ /* 0x100fe40000004100 */
[C---:B------:R-:W-:Y:S01]  /*9630*/  FFMA R6, R41.reuse, R43, R6 ;  /* 0x0000002b29067223 */ /* 0x040fe20000000006 */
[--C-:B------:R-:W-:Y:S02]  /*9640*/  HADD2.F32 R40, -RZ, R68.reuse.H0_H0 ;  /* 0x20000044ff287230 */ /* 0x100fe40000004100 */
[C---:B------:R-:W-:Y:S01]  /*9650*/  FFMA R7, R41.reuse, R44, R7 ;  /* 0x0000002c29077223 */ /* 0x040fe20000000007 */
[C---:B------:R-:W-:Y:S01]  /*9660*/  FFMA R8, R41.reuse, R45, R8 ;  /* 0x0000002d29087223 */ /* 0x040fe20000000008 */
[----:B------:R-:W-:Y:S01]  /*9670*/  FFMA R9, R41, R46, R9 ;  /* 0x0000002e29097223 */ /* 0x000fe20000000009 */
[----:B------:R-:W-:Y:S02]  /*9680*/  HADD2.F32 R43, -RZ, R68.H1_H1 ;  /* 0x30000044ff2b7230 */ /* 0x000fe40000004100 */
[C---:B------:R-:W-:Y:S01]  /*9690*/  FMUL R10, R38.reuse, R10 ;  /* 0x0000000a260a7220 */ /* 0x040fe20000400000 */
[----:B------:R-:W-:Y:S01]  /*96a0*/  HADD2.F32 R48, -RZ, R73.H1_H1 ;  /* 0x30000049ff307230 */ /* 0x000fe20000004100 */
[----:B------:R-:W-:Y:S01]  /*96b0*/  F2FP.SATFINITE.E5M2.F32.PACK_AB_MERGE_C R104, R7, R6, RZ ;  /* 0x000000060768723e */ /* 0x000fe200048060ff */
[C---:B------:R-:W-:Y:S01]  /*96c0*/  FMUL R7, R38.reuse, R24 ;  /* 0x0000001826077220 */ /* 0x040fe20000400000 */
[----:B------:R-:W-:Y:S01]  /*96d0*/  FFMA R10, R41, R47, R10 ;  /* 0x0000002f290a7223 */ /* 0x000fe2000000000a */
[C---:B------:R-:W-:Y:S01]  /*96e0*/  FMUL R24, R38.reuse, R29 ;  /* 0x0000001d26187220 */ /* 0x040fe20000400000 */
[----:B------:R-:W-:Y:S01]  /*96f0*/  F2FP.SATFINITE.E5M2.F32.PACK_AB_MERGE_C R104, R5, R4, R104 ;  /* 0x000000040568723e */ /* 0x000fe20004806068 */
[C---:B------:R-:W-:Y:S01]  /*9700*/  FMUL R11, R38.reuse, R11 ;  /* 0x0000000b260b7220 */ /* 0x040fe20000400000 */
[--C-:B------:R-:W-:Y:S02]  /*9710*/  HADD2.F32 R51, -RZ, R74.reuse.H0_H0 ;  /* 0x2000004aff337230 */ /* 0x100fe40000004100 */
[C---:B------:R-:W-:Y:S01]  /*9720*/  FMUL R14, R38.reuse, R14 ;  /* 0x0000000e260e7220 */ /* 0x040fe20000400000 */
[----:B------:R-:W-:Y:S02]  /*9730*/  HADD2.F32 R52, -RZ, R74.H1_H1 ;  /* 0x3000004aff347230 */ /* 0x000fe40000004100 */
[C---:B------:R-:W-:Y:S01]  /*9740*/  FFMA R11, R41.reuse, R48, R11 ;  /* 0x00000030290b7223 */ /* 0x040fe2000000000b */
[C---:B------:R-:W-:Y:S01]  /*9750*/  FFMA R12, R41.reuse, R49, R12 ;  /* 0x00000031290c7223 */ /* 0x040fe2000000000c */
[C---:B------:R-:W-:Y:S01]  /*9760*/  FFMA R13, R41.reuse, R50, R13 ;  /* 0x00000032290d7223 */ /* 0x040fe2000000000d */
[----:B------:R-:W-:Y:S01]  /*9770*/  FFMA R14, R41, R51, R14 ;  /* 0x00000033290e7223 */ /* 0x000fe2000000000e */
[C---:B------:R-:W-:Y:S01]  /*9780*/  FMUL R15, R38.reuse, R15 ;  /* 0x0000000f260f7220 */ /* 0x040fe20000400000 */
[--C-:B------:R-:W-:Y:S01]  /*9790*/  HADD2.F32 R55, -RZ, R75.reuse.H0_H0 ;  /* 0x2000004bff377230 */ /* 0x100fe20000004100 */
[----:B------:R-:W-:Y:S01]  /*97a0*/  F2FP.SATFINITE.E5M2.F32.PACK_AB_MERGE_C R105, R11, R10, RZ ;  /* 0x0000000a0b69723e */ /* 0x000fe200048060ff */
[----:B------:R-:W-:Y:S02]  /*97b0*/  HADD2.F32 R56, -RZ, R75.H1_H1 ;  /* 0x3000004bff387230 */ /* 0x000fe40000004100 */
[C---:B------:R-:W-:Y:S01]  /*97c0*/  FFMA R15, R41.reuse, R52, R15 ;  /* 0x00000034290f7223 */ /* 0x040fe2000000000f */
[----:B------:R-:W-:Y:S01]  /*97d0*/  FFMA R16, R41, R53, R16 ;  /* 0x0000003529107223 */ /* 0x000fe20000000010 */
[----:B------:R-:W-:Y:S01]  /*97e0*/  F2FP.SATFINITE.E5M2.F32.PACK_AB_MERGE_C R105, R9, R8, R105 ;  /* 0x000000080969723e */ /* 0x000fe20004806069 */
[----:B------:R-:W-:Y:S01]  /*97f0*/  FFMA R17, R41, R54, R17 ;  /* 0x0000003629117223 */ /* 0x000fe20000000011 */
[C---:B------:R-:W-:Y:S01]  /*9800*/  FMUL R18, R38.reuse, R18 ;  /* 0x0000001226127220 */ /* 0x040fe20000400000 */
[----:B------:R-:W-:Y:S01]  /*9810*/  F2FP.SATFINITE.E5M2.F32.PACK_AB_MERGE_C R106, R15, R14, RZ ;  /* 0x0000000e0f6a723e */ /* 0x000fe200048060ff */
[C---:B------:R-:W-:Y:S01]  /*9820*/  FMUL R19, R38.reuse, R19 ;  /* 0x0000001326137220 */ /* 0x040fe20000400000 */
[--C-:B------:R-:W-:Y:S02]  /*9830*/  HADD2.F32 R58, -RZ, R76.reuse.H0_H0 ;  /* 0x2000004cff3a7230 */ /* 0x100fe40000004100 */
[----:B------:R-:W-:Y:S01]  /*9840*/  FFMA R18, R41, R55, R18 ;  /* 0x0000003729127223 */ /* 0x000fe20000000012 */
[----:B------:R-:W-:Y:S01]  /*9850*/  F2FP.SATFINITE.E5M2.F32.PACK_AB_MERGE_C R106, R13, R12, R106 ;  /* 0x0000000c0d6a723e */ /* 0x000fe2000480606a */
[C---:B------:R-:W-:Y:S01]  /*9860*/  FFMA R19, R41.reuse, R56, R19 ;  /* 0x0000003829137223 */ /* 0x040fe20000000013 */
[----:B------:R-:W-:Y:S02]  /*9870*/  HADD2.F32 R61, -RZ, R76.H1_H1 ;  /* 0x3000004cff3d7230 */ /* 0x000fe40000004100 */
[C---:B------:R-:W-:Y:S01]  /*9880*/  FMUL R3, R38.reuse, R22 ;  /* 0x0000001626037220 */ /* 0x040fe20000400000 */
        /* <DEDUP_REMOVED lines=10> */
[C---:B------:R-:W-:Y:S01]  /*9930*/  FMUL R23, R38.reuse, R28 ;  /* 0x0000001c26177220 */ /* 0x040fe20000400000 */
[----:B------:R-:W-:Y:S01]  /*9940*/  F2FP.F16.E5M2.UNPACK_B R79, R79.H1 ;  /* 0x0000004fff4f723e */ /* 0x000fe200030004ff */
        /* <DEDUP_REMOVED lines=9> */
[C---:B------:R-:W-:Y:S01]  /*99e0*/  FFMA R24, R41.reuse, R67, R24 ;  /* 0x0000004329187223 */ /* 0x040fe20000000018 */
[C---:B------:R-:W-:Y:S01]  /*99f0*/  FMUL R28, R38.reuse, R33 ;  /* 0x00000021261c7220 */ /* 0x040fe20000400000 */
[--C-:B------:R-:W-:Y:S02]  /*9a00*/  HADD2.F32 R42, -RZ, R79.reuse.H0_H0 ;  /* 0x2000004fff2a7230 */ /* 0x100fe40000004100 */
[C---:B------:R-:W-:Y:S01]  /*9a10*/  FFMA R25, R41.reuse, R66, R25 ;  /* 0x0000004229197223 */ /* 0x040fe20000000019 */
[----:B------:R-:W-:Y:S02]  /*9a20*/  HADD2.F32 R71, -RZ, R79.H1_H1 ;  /* 0x3000004fff477230 */ /* 0x000fe40000004100 */
[C---:B------:R-:W-:Y:S01]  /*9a30*/  FMUL R29, R38.reuse, R34 ;  /* 0x00000022261d7220 */ /* 0x040fe20000400000 */
[----:B------:R-:W-:Y:S01]  /*9a40*/  FFMA R26, R41, R69, R26 ;  /* 0x00000045291a7223 */ /* 0x000fe2000000001a */
[----:B------:R-:W-:Y:S01]  /*9a50*/  FMUL R30, R38, R35 ;  /* 0x00000023261e7220 */ /* 0x000fe20000400000 */
[----:B------:R-:W-:Y:S01]  /*9a60*/  F2FP.SATFINITE.E5M2.F32.PACK_AB_MERGE_C R107, R19, R18, RZ ;  /* 0x00000012136b723e */ /* 0x000fe200048060ff */
[C---:B------:R-:W-:Y:S01]  /*9a70*/  FFMA R27, R41.reuse, R40, R27 ;  /* 0x00000028291b7223 */ /* 0x040fe2000000001b */
[C---:B------:R-:W-:Y:S01]  /*9a80*/  FFMA R28, R41.reuse, R43, R28 ;  /* 0x0000002b291c7223 */ /* 0x040fe2000000001c */
[C---:B------:R-:W-:Y:S01]  /*9a90*/  FFMA R29, R41.reuse, R42, R29 ;  /* 0x0000002a291d7223 */ /* 0x040fe2000000001d */
[----:B------:R-:W-:Y:S01]  /*9aa0*/  FFMA R30, R41, R71, R30 ;  /* 0x00000047291e7223 */ /* 0x000fe2000000001e */
[----:B------:R-:W-:Y:S02]  /*9ab0*/  F2FP.SATFINITE.E5M2.F32.PACK_AB_MERGE_C R107, R17, R16, R107 ;  /* 0x00000010116b723e */ /* 0x000fe4000480606b */
[----:B------:R-:W-:Y:S02]  /*9ac0*/  F2FP.SATFINITE.E5M2.F32.PACK_AB_MERGE_C R3, R6, R3, RZ ;  /* 0x000000030603723e */ /* 0x000fe400048060ff */
[----:B-1----:R-:W-:Y:S01]  /*9ad0*/  F2FP.SATFINITE.E5M2.F32.PACK_AB_MERGE_C R109, R22, R21, RZ ;  /* 0x00000015166d723e */ /* 0x002fe200048060ff */
[----:B------:R1:W-:Y:S01]  /*9ae0*/  STS.128 [R88+UR44+0x5200], R104 ;  /* 0x0052006858007988 */ /* 0x0003e20008000c2c */
[----:B------:R-:W-:Y:S02]  /*9af0*/  F2FP.SATFINITE.E5M2.F32.PACK_AB_MERGE_C R64, R26, R25, RZ ;  /* 0x000000191a40723e */ /* 0x000fe400048060ff */
[----:B------:R-:W-:Y:S02]  /*9b00*/  F2FP.SATFINITE.E5M2.F32.PACK_AB_MERGE_C R67, R30, R29, RZ ;  /* 0x0000001d1e43723e */ /* 0x000fe400048060ff */
[----:B------:R-:W-:Y:S02]  /*9b10*/  F2FP.SATFINITE.E5M2.F32.PACK_AB_MERGE_C R108, R2, R0, R3 ;  /* 0x00000000026c723e */ /* 0x000fe40004806003 */
[----:B------:R-:W-:Y:S02]  /*9b20*/  F2FP.SATFINITE.E5M2.F32.PACK_AB_MERGE_C R109, R20, R7, R109 ;  /* 0x00000007146d723e */ /* 0x000fe4000480606d */
[----:B------:R-:W-:Y:S02]  /*9b30*/  F2FP.SATFINITE.E5M2.F32.PACK_AB_MERGE_C R110, R24, R23, R64 ;  /* 0x00000017186e723e */ /* 0x000fe40004806040 */
[----:B------:R-:W-:Y:S02]  /*9b40*/  F2FP.SATFINITE.E5M2.F32.PACK_AB_MERGE_C R111, R28, R27, R67 ;  /* 0x0000001b1c6f723e */ /* 0x000fe40004806043 */
[----:B------:R-:W-:Y:S03]  /*9b50*/  IADD3 R36, PT, PT, R36, 0x1, RZ ;  /* 0x0000000124247810 */ /* 0x000fe60007ffe0ff */
        /* <DEDUP_REMOVED lines=18> */
.L_x_137:
[----:B------:R-:W-:Y:S05]  /*9c80*/  BSYNC.RECONVERGENT B0 ;  /* 0x0000000000007941 */ /* 0x000fea0003800200 */
.L_x_136:
[----:B------:R-:W-:Y:S01]  /*9c90*/  BAR.SYNC.DEFER_BLOCKING 0x1, 0x80 ;  /* 0x0042000000007b1d */ /* 0x000fe20000010000 */
[C---:B------:R-:W-:Y:S01]  /*9ca0*/  ISETP.NE.AND P0, PT, R91.reuse, 0x2, PT ;  /* 0x000000025b00780c */ /* 0x040fe20003f05270 */
[----:B------:R-:W-:Y:S01]  /*9cb0*/  UISETP.NE.AND UP0, UPT, UR45, URZ, UPT ;  /* 0x000000ff2d00728c */ /* 0x000fe2000bf05270 */
[----:B------:R-:W-:Y:S01]  /*9cc0*/  ISETP.NE.AND P1, PT, R36, 0x4, PT ;  /* 0x000000042400780c */ /* 0x000fe20003f25270 */
[----:B------:R-:W-:Y:S01]  /*9cd0*/  UIADD3 UR20, UPT, UPT, UR37, UR62, URZ ;  /* 0x0000003e25147290 */ /* 0x000fe2000fffe0ff */
[----:B------:R-:W-:Y:S01]  /*9ce0*/  SEL R5, RZ, 0x1, P0 ;  /* 0x00000001ff057807 */ /* 0x000fe20000000000 */
[----:B------:R-:W-:Y:S01]  /*9cf0*/  UIADD3 UR16, UPT, UPT, UR38, UR59, URZ ;  /* 0x0000003b26107290 */ /* 0x000fe2000fffe0ff */
[----:B------:R-:W-:Y:S02]  /*9d00*/  SEL R3, RZ, 0x1, P1 ;  /* 0x00000001ff037807 */ /* 0x000fe40000800000 */
[----:B------:R-:W-:Y:S02]  /*9d10*/  LOP3.LUT R94, R94, R5, RZ, 0x3c, !PT ;  /* 0x000000055e5e7212 */ /* 0x000fe400078e3cff */
[----:B------:R-:W-:Y:S02]  /*9d20*/  LOP3.LUT R96, R96, R3, RZ, 0x3c, !PT ;  /* 0x0000000360607212 */ /* 0x000fe400078e3cff */
[----:B------:R-:W-:Y:S02]  /*9d30*/  SEL R91, R91, RZ, P0 ;  /* 0x000000ff5b5b7207 */ /* 0x000fe40000000000 */
[----:B------:R-:W-:Y:S01]  /*9d40*/  SEL R36, R36, RZ, P1 ;  /* 0x000000ff24247207 */ /* 0x000fe20000800000 */
[----:B------:R-:W-:Y:S01]  /*9d50*/  UMOV UR36, UR58 ;  /* 0x0000003a00247c82 */ /* 0x000fe20008000000 */
[----:B------:R-:W-:Y:S05]  /*9d60*/  BRA.U UP0, `(.L_x_138) ;  /* 0xffffffb900f87547 */ /* 0x000fea000b83ffff */
[----:B------:R-:W-:Y:S05]  /*9d70*/  EXIT ;  /* 0x000000000000794d */ /* 0x000fea0003800000 */
.L_x_25:
[----:B-1----:R1:W2:Y:S02]  /*9d80*/  SYNCS.PHASECHK.TRANS64.TRYWAIT P0, [R0+URZ+0x160], R3 ;  /* 0x00016003000075a7 */ /* 0x0022a400080011ff */
[----:B--2---:R-:W-:Y:S05]  /*9d90*/  @!P0 NANOSLEEP.SYNCS 0x989680 ;  /* 0x009896800000895d */ /* 0x004fea0003900000 */
[----:B------:R-:W2:Y:S02]  /*9da0*/  @!P0 SYNCS.PHASECHK.TRANS64 P0, [R0+URZ+0x160], R3 ;  /* 0x00016003000085a7 */ /* 0x000ea400080010ff */
[----:B--2---:R-:W-:Y:S05]  /*9db0*/  @!P0 BRA `(.L_x_25) ;  /* 0xfffffffc00f08947 */ /* 0x004fea000383ffff */
[----:B------:R-:W-:Y:S05]  /*9dc0*/  BRA `(.L_x_139) ;  /* 0xffffff7c00d87947 */ /* 0x000fea000383ffff */
.L_x_28:
[----:B-1----:R-:W-:-:S07]  /*9dd0*/  MOV R0, UR33 ;  /* 0x0000002100007c02 */ /* 0x002fce0008000f00 */
.L_x_140:
[----:B-1----:R1:W2:Y:S02]  /*9de0*/  SYNCS.PHASECHK.TRANS64.TRYWAIT P0, [R0+URZ+0x50], R3 ;  /* 0x00005003000075a7 */ /* 0x0022a400080011ff */
[----:B--2---:R-:W-:Y:S05]  /*9df0*/  @!P0 NANOSLEEP.SYNCS 0x989680 ;  /* 0x009896800000895d */ /* 0x004fea0003900000 */
[----:B------:R-:W2:Y:S02]  /*9e00*/  @!P0 SYNCS.PHASECHK.TRANS64 P0, [R0+URZ+0x50], R3 ;  /* 0x00005003000085a7 */ /* 0x000ea400080010ff */
[----:B--2---:R-:W-:Y:S05]  /*9e10*/  @!P0 BRA `(.L_x_140) ;  /* 0xfffffffc00f08947 */ /* 0x004fea000383ffff */
[----:B------:R-:W-:Y:S05]  /*9e20*/  BRA `(.L_x_27) ;  /* 0xffffff80001c7947 */ /* 0x000fea000383ffff */
.L_x_35:
[----:B-1----:R-:W-:-:S07]  /*9e30*/  MOV R0, UR17 ;  /* 0x0000001100007c02 */ /* 0x002fce0008000f00 */
.L_x_141:
[----:B-1----:R1:W2:Y:S02]  /*9e40*/  SYNCS.PHASECHK.TRANS64.TRYWAIT P0, [R0+URZ+0x50], R3 ;  /* 0x00005003000075a7 */ /* 0x0022a400080011ff */
[----:B--2---:R-:W-:Y:S05]  /*9e50*/  @!P0 NANOSLEEP.SYNCS 0x989680 ;  /* 0x009896800000895d */ /* 0x004fea0003900000 */
[----:B------:R-:W2:Y:S02]  /*9e60*/  @!P0 SYNCS.PHASECHK.TRANS64 P0, [R0+URZ+0x50], R3 ;  /* 0x00005003000085a7 */ /* 0x000ea400080010ff */
[----:B--2---:R-:W-:Y:S05]  /*9e70*/  @!P0 BRA `(.L_x_141) ;  /* 0xfffffffc00f08947 */ /* 0x004fea000383ffff */
[----:B------:R-:W-:Y:S05]  /*9e80*/  BRA `(.L_x_34) ;  /* 0xffffff8000dc7947 */ /* 0x000fea000383ffff */
.L_x_40:
[----:B-1----:R1:W2:Y:S02]  /*9e90*/  SYNCS.PHASECHK.TRANS64.TRYWAIT P0, [R3+URZ+0xf0], R0 ;  /* 0x0000f000030075a7 */ /* 0x0022a400080011ff */
[----:B--2---:R-:W-:Y:S05]  /*9ea0*/  @!P0 NANOSLEEP.SYNCS 0x989680 ;  /* 0x009896800000895d */ /* 0x004fea0003900000 */
[----:B------:R-:W2:Y:S02]  /*9eb0*/  @!P0 SYNCS.PHASECHK.TRANS64 P0, [R3+URZ+0xf0], R0 ;  /* 0x0000f000030085a7 */ /* 0x000ea400080010ff */
[----:B--2---:R-:W-:Y:S05]  /*9ec0*/  @!P0 BRA `(.L_x_40) ;  /* 0xfffffffc00f08947 */ /* 0x004fea000383ffff */
[----:B------:R-:W-:Y:S05]  /*9ed0*/  BRA `(.L_x_142) ;  /* 0xffffff84007c7947 */ /* 0x000fea000383ffff */
.L_x_44:
[----:B-1----:R-:W-:-:S07]  /*9ee0*/  MOV R0, UR4 ;  /* 0x0000000400007c02 */ /* 0x002fce0008000f00 */
.L_x_143:
[----:B-1----:R1:W2:Y:S02]  /*9ef0*/  SYNCS.PHASECHK.TRANS64.TRYWAIT P0, [R0+URZ], R3 ;  /* 0x00000003000075a7 */ /* 0x0022a400080011ff */
[----:B--2---:R-:W-:Y:S05]  /*9f00*/  @!P0 NANOSLEEP.SYNCS 0x989680 ;  /* 0x009896800000895d */ /* 0x004fea0003900000 */
[----:B------:R-:W2:Y:S02]  /*9f10*/  @!P0 SYNCS.PHASECHK.TRANS64 P0, [R0+URZ], R3 ;  /* 0x00000003000085a7 */ /* 0x000ea400080010ff */
[----:B--2---:R-:W-:Y:S05]  /*9f20*/  @!P0 BRA `(.L_x_143) ;  /* 0xfffffffc00f08947 */ /* 0x004fea000383ffff */
[----:B------:R-:W-:Y:S05]  /*9f30*/  BRA `(.L_x_144) ;  /* 0xffffff8c00207947 */ /* 0x000fea000383ffff */
.L_x_45:
[----:B------:R-:W-:-:S07]  /*9f40*/  MOV R0, UR5 ;  /* 0x0000000500007c02 */ /* 0x000fce0008000f00 */
.L_x_145:
[----:B-1----:R1:W2:Y:S02]  /*9f50*/  SYNCS.PHASECHK.TRANS64.TRYWAIT P0, [R0+URZ], R3 ;  /* 0x00000003000075a7 */ /* 0x0022a400080011ff */
[----:B--2---:R-:W-:Y:S05]  /*9f60*/  @!P0 NANOSLEEP.SYNCS 0x989680 ;  /* 0x009896800000895d */ /* 0x004fea0003900000 */
[----:B------:R-:W2:Y:S02]  /*9f70*/  @!P0 SYNCS.PHASECHK.TRANS64 P0, [R0+URZ], R3 ;  /* 0x00000003000085a7 */ /* 0x000ea400080010ff */
[----:B--2---:R-:W-:Y:S05]  /*9f80*/  @!P0 BRA `(.L_x_145) ;  /* 0xfffffffc00f08947 */ /* 0x004fea000383ffff */
[----:B------:R-:W-:Y:S05]  /*9f90*/  BRA `(.L_x_146) ;  /* 0xffffff8c002c7947 */ /* 0x000fea000383ffff */
.L_x_46:
[----:B------:R-:W-:-:S07]  /*9fa0*/  MOV R0, UR5 ;  /* 0x0000000500007c02 */ /* 0x000fce0008000f00 */
.L_x_147:
[----:B-1----:R1:W2:Y:S02]  /*9fb0*/  SYNCS.PHASECHK.TRANS64.TRYWAIT P0, [R0+URZ], R3 ;  /* 0x00000003000075a7 */ /* 0x0022a400080011ff */
[----:B--2---:R-:W-:Y:S05]  /*9fc0*/  @!P0 NANOSLEEP.SYNCS 0x989680 ;  /* 0x009896800000895d */ /* 0x004fea0003900000 */
[----:B------:R-:W2:Y:S02]  /*9fd0*/  @!P0 SYNCS.PHASECHK.TRANS64 P0, [R0+URZ], R3 ;  /* 0x00000003000085a7 */ /* 0x000ea400080010ff */
[----:B--2---:R-:W-:Y:S05]  /*9fe0*/  @!P0 BRA `(.L_x_147) ;  /* 0xfffffffc00f08947 */ /* 0x004fea000383ffff */
[----:B------:R-:W-:Y:S05]  /*9ff0*/  BRA `(.L_x_148) ;  /* 0xffffff8c00387947 */ /* 0x000fea000383ffff */
.L_x_47:
[----:B------:R-:W-:-:S07]  /*a000*/  MOV R0, UR5 ;  /* 0x0000000500007c02 */ /* 0x000fce0008000f00 */
.L_x_149:
[----:B-1----:R1:W2:Y:S02]  /*a010*/  SYNCS.PHASECHK.TRANS64.TRYWAIT P0, [R0+URZ], R3 ;  /* 0x00000003000075a7 */ /* 0x0022a400080011ff */
[----:B--2---:R-:W-:Y:S05]  /*a020*/  @!P0 NANOSLEEP.SYNCS 0x989680 ;  /* 0x009896800000895d */ /* 0x004fea0003900000 */
[----:B------:R-:W2:Y:S02]  /*a030*/  @!P0 SYNCS.PHASECHK.TRANS64 P0, [R0+URZ], R3 ;  /* 0x00000003000085a7 */ /* 0x000ea400080010ff */
[----:B--2---:R-:W-:Y:S05]  /*a040*/  @!P0 BRA `(.L_x_149) ;  /* 0xfffffffc00f08947 */ /* 0x004fea000383ffff */
[----:B------:R-:W-:Y:S05]  /*a050*/  BRA `(.L_x_150) ;  /* 0xffffff8c00447947 */ /* 0x000fea000383ffff */
.L_x_48:
[----:B------:R-:W-:-:S07]  /*a060*/  MOV R0, UR5 ;  /* 0x0000000500007c02 */ /* 0x000fce0008000f00 */
.L_x_151:
[----:B-1----:R1:W2:Y:S02]  /*a070*/  SYNCS.PHASECHK.TRANS64.TRYWAIT P0, [R0+URZ], R3 ;  /* 0x00000003000075a7 */ /* 0x0022a400080011ff */
[----:B--2---:R-:W-:Y:S05]  /*a080*/  @!P0 NANOSLEEP.SYNCS 0x989680 ;  /* 0x009896800000895d */ /* 0x004fea0003900000 */
[----:B------:R-:W2:Y:S02]  /*a090*/  @!P0 SYNCS.PHASECHK.TRANS64 P0, [R0+URZ], R3 ;  /* 0x00000003000085a7 */ /* 0x000ea400080010ff */
[----:B--2---:R-:W-:Y:S05]  /*a0a0*/  @!P0 BRA `(.L_x_151) ;  /* 0xfffffffc00f08947 */ /* 0x004fea000383ffff */
[----:B------:R-:W-:Y:S05]  /*a0b0*/  BRA `(.L_x_152) ;  /* 0xffffff8c00507947 */ /* 0x000fea000383ffff */
.L_x_49:
[----:B------:R-:W-:-:S07]  /*a0c0*/  MOV R0, UR5 ;  /* 0x0000000500007c02 */ /* 0x000fce0008000f00 */
.L_x_153:
[----:B-1----:R1:W2:Y:S02]  /*a0d0*/  SYNCS.PHASECHK.TRANS64.TRYWAIT P0, [R0+URZ], R3 ;  /* 0x00000003000075a7 */ /* 0x0022a400080011ff */
[----:B--2---:R-:W-:Y:S05]  /*a0e0*/  @!P0 NANOSLEEP.SYNCS 0x989680 ;  /* 0x009896800000895d */ /* 0x004fea0003900000 */
[----:B------:R-:W2:Y:S02]  /*a0f0*/  @!P0 SYNCS.PHASECHK.TRANS64 P0, [R0+URZ], R3 ;  /* 0x00000003000085a7 */ /* 0x000ea400080010ff */
[----:B--2---:R-:W-:Y:S05]  /*a100*/  @!P0 BRA `(.L_x_153) ;  /* 0xfffffffc00f08947 */ /* 0x004fea000383ffff */
[----:B------:R-:W-:Y:S05]  /*a110*/  BRA `(.L_x_154) ;  /* 0xffffff8c005c7947 */ /* 0x000fea000383ffff */
.L_x_50:
[----:B------:R-:W-:-:S07]  /*a120*/  MOV R0, UR5 ;  /* 0x0000000500007c02 */ /* 0x000fce0008000f00 */
.L_x_155:
[----:B-1----:R1:W2:Y:S02]  /*a130*/  SYNCS.PHASECHK.TRANS64.TRYWAIT P0, [R0+URZ], R3 ;  /* 0x00000003000075a7 */ /* 0x0022a400080011ff */
[----:B--2---:R-:W-:Y:S05]  /*a140*/  @!P0 NANOSLEEP.SYNCS 0x989680 ;  /* 0x009896800000895d */ /* 0x004fea0003900000 */
[----:B------:R-:W2:Y:S02]  /*a150*/  @!P0 SYNCS.PHASECHK.TRANS64 P0, [R0+URZ], R3 ;  /* 0x00000003000085a7 */ /* 0x000ea400080010ff */
[----:B--2---:R-:W-:Y:S05]  /*a160*/  @!P0 BRA `(.L_x_155) ;  /* 0xfffffffc00f08947 */ /* 0x004fea000383ffff */
[----:B------:R-:W-:Y:S05]  /*a170*/  BRA `(.L_x_156) ;  /* 0xffffff8c00687947 */ /* 0x000fea000383ffff */
.L_x_51:
[----:B------:R-:W-:-:S07]  /*a180*/  MOV R0, UR5 ;  /* 0x0000000500007c02 */ /* 0x000fce0008000f00 */
.L_x_157:
[----:B-1----:R1:W2:Y:S02]  /*a190*/  SYNCS.PHASECHK.TRANS64.TRYWAIT P0, [R0+URZ], R3 ;  /* 0x00000003000075a7 */ /* 0x0022a400080011ff */
[----:B--2---:R-:W-:Y:S05]  /*a1a0*/  @!P0 NANOSLEEP.SYNCS 0x989680 ;  /* 0x009896800000895d */ /* 0x004fea0003900000 */
[----:B------:R-:W2:Y:S02]  /*a1b0*/  @!P0 SYNCS.PHASECHK.TRANS64 P0, [R0+URZ], R3 ;  /* 0x00000003000085a7 */ /* 0x000ea400080010ff */
[----:B--2---:R-:W-:Y:S05]  /*a1c0*/  @!P0 BRA `(.L_x_157) ;  /* 0xfffffffc00f08947 */ /* 0x004fea000383ffff */
[----:B------:R-:W-:Y:S05]  /*a1d0*/  BRA `(.L_x_158) ;  /* 0xffffff8c00747947 */ /* 0x000fea000383ffff */
.L_x_52:
[----:B------:R-:W-:-:S07]  /*a1e0*/  MOV R0, UR5 ;  /* 0x0000000500007c02 */ /* 0x000fce0008000f00 */
.L_x_159:
[----:B-1----:R1:W2:Y:S02]  /*a1f0*/  SYNCS.PHASECHK.TRANS64.TRYWAIT P0, [R0+URZ], R3 ;  /* 0x00000003000075a7 */ /* 0x0022a400080011ff */
[----:B--2---:R-:W-:Y:S05]  /*a200*/  @!P0 NANOSLEEP.SYNCS 0x989680 ;  /* 0x009896800000895d */ /* 0x004fea0003900000 */
[----:B------:R-:W2:Y:S02]  /*a210*/  @!P0 SYNCS.PHASECHK.TRANS64 P0, [R0+URZ], R3 ;  /* 0x00000003000085a7 */ /* 0x000ea400080010ff */
[----:B--2---:R-:W-:Y:S05]  /*a220*/  @!P0 BRA `(.L_x_159) ;  /* 0xfffffffc00f08947 */ /* 0x004fea000383ffff */
[----:B------:R-:W-:Y:S05]  /*a230*/  BRA `(.L_x_160) ;  /* 0xffffff8c00807947 */ /* 0x000fea000383ffff */
.L_x_55:
[----:B-1----:R1:W2:Y:S02]  /*a240*/  SYNCS.PHASECHK.TRANS64.TRYWAIT P0, [R2+URZ+0x150], R5 ;  /* 0x00015005020075a7 */ /* 0x0022a400080011ff */
[----:B--2---:R-:W-:Y:S05]  /*a250*/  @!P0 NANOSLEEP.SYNCS 0x989680 ;  /* 0x009896800000895d */ /* 0x004fea0003900000 */
[----:B------:R-:W2:Y:S02]  /*a260*/  @!P0 SYNCS.PHASECHK.TRANS64 P0, [R2+URZ+0x150], R5 ;  /* 0x00015005020085a7 */ /* 0x000ea400080010ff */
[----:B--2---:R-:W-:Y:S05]  /*a270*/  @!P0 BRA `(.L_x_55) ;  /* 0xfffffffc00f08947 */ /* 0x004fea000383ffff */
[----:B------:R-:W-:Y:S05]  /*a280*/  BRA `(.L_x_161) ;  /* 0xffffff8c00e47947 */ /* 0x000fea000383ffff */
.L_x_56:
[----:B------:R-:W-:-:S07]  /*a290*/  MOV R2, UR4 ;  /* 0x0000000400027c02 */ /* 0x000fce0008000f00 */
.L_x_162:
[----:B-1----:R1:W2:Y:S02]  /*a2a0*/  SYNCS.PHASECHK.TRANS64.TRYWAIT P0, [R2+URZ+0x100], R5 ;  /* 0x00010005020075a7 */ /* 0x0022a400080011ff */
[----:B--2---:R-:W-:Y:S05]  /*a2b0*/  @!P0 NANOSLEEP.SYNCS 0x989680 ;  /* 0x009896800000895d */ /* 0x004fea0003900000 */
[----:B------:R-:W2:Y:S02]  /*a2c0*/  @!P0 SYNCS.PHASECHK.TRANS64 P0, [R2+URZ+0x100], R5 ;  /* 0x00010005020085a7 */ /* 0x000ea400080010ff */
[----:B--2---:R-:W-:Y:S05]  /*a2d0*/  @!P0 BRA `(.L_x_162) ;  /* 0xfffffffc00f08947 */ /* 0x004fea000383ffff */
[----:B------:R-:W-:Y:S05]  /*a2e0*/  BRA `(.L_x_163) ;  /* 0xffffff8c00f47947 */ /* 0x000fea000383ffff */
.L_x_57:
[----:B-1----:R1:W2:Y:S02]  /*a2f0*/  SYNCS.PHASECHK.TRANS64.TRYWAIT P1, [R2+URZ+0xf0], R5 ;  /* 0x0000f005020075a7 */ /* 0x0022a400080211ff */
[----:B--2---:R-:W-:Y:S05]  /*a300*/  @!P1 NANOSLEEP.SYNCS 0x989680 ;  /* 0x009896800000995d */ /* 0x004fea0003900000 */
[----:B------:R-:W2:Y:S02]  /*a310*/  @!P1 SYNCS.PHASECHK.TRANS64 P1, [R2+URZ+0xf0], R5 ;  /* 0x0000f005020095a7 */ /* 0x000ea400080210ff */
[----:B--2---:R-:W-:Y:S05]  /*a320*/  @!P1 BRA `(.L_x_57) ;  /* 0xfffffffc00f09947 */ /* 0x004fea000383ffff */
[----:B------:R-:W-:Y:S05]  /*a330*/  BRA `(.L_x_164) ;  /* 0xffffff9000247947 */ /* 0x000fea000383ffff */
.L_x_60:
[----:B------:R-:W-:-:S07]  /*a340*/  MOV R0, UR4 ;  /* 0x0000000400007c02 */ /* 0x000fce0008000f00 */
.L_x_165:
[----:B-1----:R1:W2:Y:S02]  /*a350*/  SYNCS.PHASECHK.TRANS64.TRYWAIT P0, [R0+URZ+0x100], R3 ;  /* 0x00010003000075a7 */ /* 0x0022a400080011ff */
[----:B--2---:R-:W-:Y:S05]  /*a360*/  @!P0 NANOSLEEP.SYNCS 0x989680 ;  /* 0x009896800000895d */ /* 0x004fea0003900000 */
[----:B------:R-:W2:Y:S02]  /*a370*/  @!P0 SYNCS.PHASECHK.TRANS64 P0, [R0+URZ+0x100], R3 ;  /* 0x00010003000085a7 */ /* 0x000ea400080010ff */
[----:B--2---:R-:W-:Y:S05]  /*a380*/  @!P0 BRA `(.L_x_165) ;  /* 0xfffffffc00f08947 */ /* 0x004fea000383ffff */
[----:B------:R-:W-:Y:S05]  /*a390*/  BRA `(.L_x_59) ;  /* 0xffffff9000787947 */ /* 0x000fea000383ffff */
.L_x_67:
[----:B-1----:R1:W2:Y:S02]  /*a3a0*/  SYNCS.PHASECHK.TRANS64.TRYWAIT P1, [R0+URZ+0xf0], R5 ;  /* 0x0000f005000075a7 */ /* 0x0022a400080211ff */
[----:B--2---:R-:W-:Y:S05]  /*a3b0*/  @!P1 NANOSLEEP.SYNCS 0x989680 ;  /* 0x009896800000995d */ /* 0x004fea0003900000 */
[----:B------:R-:W2:Y:S02]  /*a3c0*/  @!P1 SYNCS.PHASECHK.TRANS64 P1, [R0+URZ+0xf0], R5 ;  /* 0x0000f005000095a7 */ /* 0x000ea400080210ff */
[----:B--2---:R-:W-:Y:S05]  /*a3d0*/  @!P1 BRA `(.L_x_67) ;  /* 0xfffffffc00f09947 */ /* 0x004fea000383ffff */
[----:B------:R-:W-:Y:S05]  /*a3e0*/  BRA `(.L_x_166) ;  /* 0xffffff9400e07947 */ /* 0x000fea000383ffff */
.L_x_68:
[----:B------:R-:W-:-:S07]  /*a3f0*/  MOV R3, UR23 ;  /* 0x0000001700037c02 */ /* 0x000fce0008000f00 */
.L_x_167:
[----:B-1----:R1:W2:Y:S02]  /*a400*/  SYNCS.PHASECHK.TRANS64.TRYWAIT P0, [R3+URZ+0x130], R0 ;  /* 0x00013000030075a7 */ /* 0x0022a400080011ff */
[----:B--2---:R-:W-:Y:S05]  /*a410*/  @!P0 NANOSLEEP.SYNCS 0x989680 ;  /* 0x009896800000895d */ /* 0x004fea0003900000 */
[----:B------:R-:W2:Y:S02]  /*a420*/  @!P0 SYNCS.PHASECHK.TRANS64 P0, [R3+URZ+0x130], R0 ;  /* 0x00013000030085a7 */ /* 0x000ea400080010ff */
[----:B--2---:R-:W-:Y:S05]  /*a430*/  @!P0 BRA `(.L_x_167) ;  /* 0xfffffffc00f08947 */ /* 0x004fea000383ffff */
[----:B------:R-:W-:Y:S05]  /*a440*/  BRA `(.L_x_168) ;  /* 0xffffff9800307947 */ /* 0x000fea000383ffff */
.L_x_71:
[----:B------:R-:W-:Y:S07]  /*a450*/  MOV R0, UR5 ;  /* 0x0000000500007c02 */ /* 0x000fee0008000f00 */
.L_x_169:
[----:B-1----:R1:W2:Y:S02]  /*a460*/  SYNCS.PHASECHK.TRANS64.TRYWAIT P0, [R0+URZ], R3 ;  /* 0x00000003000075a7 */ /* 0x0022a400080011ff */
[----:B--2---:R-:W-:Y:S05]  /*a470*/  @!P0 NANOSLEEP.SYNCS 0x989680 ;  /* 0x009896800000895d */ /* 0x004fea0003900000 */
[----:B------:R-:W2:Y:S02]  /*a480*/  @!P0 SYNCS.PHASECHK.TRANS64 P0, [R0+URZ], R3 ;  /* 0x00000003000085a7 */ /* 0x000ea400080010ff */
[----:B--2---:R-:W-:Y:S05]  /*a490*/  @!P0 BRA `(.L_x_169) ;  /* 0xfffffffc00f08947 */ /* 0x004fea000383ffff */
[----:B------:R-:W-:Y:S05]  /*a4a0*/  BRA `(.L_x_70) ;  /* 0xffffff98004c7947 */ /* 0x000fea000383ffff */
.L_x_74:
[----:B------:R-:W-:-:S07]  /*a4b0*/  MOV R0, UR4 ;  /* 0x0000000400007c02 */ /* 0x000fce0008000f00 */
.L_x_170:
[----:B--2---:R2:W4:Y:S02]  /*a4c0*/  SYNCS.PHASECHK.TRANS64.TRYWAIT P0, [R0+URZ], R3 ;  /* 0x00000003000075a7 */ /* 0x00452400080011ff */
[----:B----4-:R-:W-:Y:S05]  /*a4d0*/  @!P0 NANOSLEEP.SYNCS 0x989680 ;  /* 0x009896800000895d */ /* 0x010fea0003900000 */
[----:B------:R-:W4:Y:S02]  /*a4e0*/  @!P0 SYNCS.PHASECHK.TRANS64 P0, [R0+URZ], R3 ;  /* 0x00000003000085a7 */ /* 0x000f2400080010ff */
[----:B----4-:R-:W-:Y:S05]  /*a4f0*/  @!P0 BRA `(.L_x_170) ;  /* 0xfffffffc00f08947 */ /* 0x010fea000383ffff */
[----:B------:R-:W-:Y:S05]  /*a500*/  BRA `(.L_x_171) ;  /* 0xffffff9c00007947 */ /* 0x000fea000383ffff */
.L_x_75:
[----:B------:R-:W-:-:S07]  /*a510*/  MOV R0, UR5 ;  /* 0x0000000500007c02 */ /* 0x000fce0008000f00 */
.L_x_172:
[----:B-1----:R1:W2:Y:S02]  /*a520*/  SYNCS.PHASECHK.TRANS64.TRYWAIT P0, [R0+URZ], R3 ;  /* 0x00000003000075a7 */ /* 0x0022a400080011ff */
[----:B--2---:R-:W-:Y:S05]  /*a530*/  @!P0 NANOSLEEP.SYNCS 0x989680 ;  /* 0x009896800000895d */ /* 0x004fea0003900000 */
[----:B------:R-:W2:Y:S02]  /*a540*/  @!P0 SYNCS.PHASECHK.TRANS64 P0, [R0+URZ], R3 ;  /* 0x00000003000085a7 */ /* 0x000ea400080010ff */
[----:B--2---:R-:W-:Y:S05]  /*a550*/  @!P0 BRA `(.L_x_172) ;  /* 0xfffffffc00f08947 */ /* 0x004fea000383ffff */
[----:B------:R-:W-:Y:S05]  /*a560*/  BRA `(.L_x_173) ;  /* 0xffffff9c000c7947 */ /* 0x000fea000383ffff */
.L_x_76:
[----:B------:R-:W-:-:S07]  /*a570*/  MOV R0, UR5 ;  /* 0x0000000500007c02 */ /* 0x000fce0008000f00 */
.L_x_174:
[----:B-1----:R1:W2:Y:S02]  /*a580*/  SYNCS.PHASECHK.TRANS64.TRYWAIT P0, [R0+URZ], R3 ;  /* 0x00000003000075a7 */ /* 0x0022a400080011ff */
[----:B--2---:R-:W-:Y:S05]  /*a590*/  @!P0 NANOSLEEP.SYNCS 0x989680 ;  /* 0x009896800000895d */ /* 0x004fea0003900000 */
[----:B------:R-:W2:Y:S02]  /*a5a0*/  @!P0 SYNCS.PHASECHK.TRANS64 P0, [R0+URZ], R3 ;  /* 0x00000003000085a7 */ /* 0x000ea400080010ff */
[----:B--2---:R-:W-:Y:S05]  /*a5b0*/  @!P0 BRA `(.L_x_174) ;  /* 0xfffffffc00f08947 */ /* 0x004fea000383ffff */
[----:B------:R-:W-:Y:S05]  /*a5c0*/  BRA `(.L_x_175) ;  /* 0xffffff9c00187947 */ /* 0x000fea000383ffff */
.L_x_77:
[----:B------:R-:W-:-:S07]  /*a5d0*/  MOV R0, UR4 ;  /* 0x0000000400007c02 */ /* 0x000fce0008000f00 */
.L_x_176:
[----:B-1----:R1:W2:Y:S02]  /*a5e0*/  SYNCS.PHASECHK.TRANS64.TRYWAIT P0, [R0+URZ], R3 ;  /* 0x00000003000075a7 */ /* 0x0022a400080011ff */
[----:B--2---:R-:W-:Y:S05]  /*a5f0*/  @!P0 NANOSLEEP.SYNCS 0x989680 ;  /* 0x009896800000895d */ /* 0x004fea0003900000 */
[----:B------:R-:W2:Y:S02]  /*a600*/  @!P0 SYNCS.PHASECHK.TRANS64 P0, [R0+URZ], R3 ;  /* 0x00000003000085a7 */ /* 0x000ea400080010ff */
[----:B--2---:R-:W-:Y:S05]  /*a610*/  @!P0 BRA `(.L_x_176) ;  /* 0xfffffffc00f08947 */ /* 0x004fea000383ffff */
[----:B------:R-:W-:Y:S05]  /*a620*/  BRA `(.L_x_177) ;  /* 0xffffff9c00247947 */ /* 0x000fea000383ffff */
.L_x_82:
[----:B--2---:R2:W3:Y:S02]  /*a630*/  SYNCS.PHASECHK.TRANS64.TRYWAIT P0, [R12+URZ+0xf0], R9 ;  /* 0x0000f0090c0075a7 */ /* 0x0044e400080011ff */
[----:B---3--:R-:W-:Y:S05]  /*a640*/  @!P0 NANOSLEEP.SYNCS 0x989680 ;  /* 0x009896800000895d */ /* 0x008fea0003900000 */
[----:B------:R-:W3:Y:S02]  /*a650*/  @!P0 SYNCS.PHASECHK.TRANS64 P0, [R12+URZ+0xf0], R9 ;  /* 0x0000f0090c0085a7 */ /* 0x000ee400080010ff */
[----:B---3--:R-:W-:Y:S05]  /*a660*/  @!P0 BRA `(.L_x_82) ;  /* 0xfffffffc00f08947 */ /* 0x008fea000383ffff */
[----:B------:R-:W-:Y:S05]  /*a670*/  BRA `(.L_x_178) ;  /* 0xffffffa000547947 */ /* 0x000fea000383ffff */
.L_x_85:
[----:B------:R-:W-:Y:S07]  /*a680*/  MOV R0, UR21 ;  /* 0x0000001500007c02 */ /* 0x000fee0008000f00 */
.L_x_179:
[----:B--2---:R2:W3:Y:S02]  /*a690*/  SYNCS.PHASECHK.TRANS64.TRYWAIT P2, [R0+URZ+0xe8], R11 ;  /* 0x0000e80b000075a7 */ /* 0x0044e400080411ff */
[----:B---3--:R-:W-:Y:S05]  /*a6a0*/  @!P2 NANOSLEEP.SYNCS 0x989680 ;  /* 0x009896800000a95d */ /* 0x008fea0003900000 */
[----:B------:R-:W3:Y:S02]  /*a6b0*/  @!P2 SYNCS.PHASECHK.TRANS64 P2, [R0+URZ+0xe8], R11 ;  /* 0x0000e80b0000a5a7 */ /* 0x000ee400080410ff */
[----:B---3--:R-:W-:Y:S05]  /*a6c0*/  @!P2 BRA `(.L_x_179) ;  /* 0xfffffffc00f0a947 */ /* 0x008fea000383ffff */
[----:B------:R-:W-:Y:S05]  /*a6d0*/  BRA `(.L_x_84) ;  /* 0xffffffa400bc7947 */ /* 0x000fea000383ffff */
.L_x_88:
[----:B--2---:R-:W-:Y:S07]  /*a6e0*/  MOV R0, UR21 ;  /* 0x0000001500007c02 */ /* 0x004fee0008000f00 */
.L_x_180:
[----:B--2---:R2:W3:Y:S02]  /*a6f0*/  SYNCS.PHASECHK.TRANS64.TRYWAIT P0, [R0+URZ+0xc0], R9 ;  /* 0x0000c009000075a7 */ /* 0x0044e400080011ff */
[----:B---3--:R-:W-:Y:S05]  /*a700*/  @!P0 NANOSLEEP.SYNCS 0x989680 ;  /* 0x009896800000895d */ /* 0x008fea0003900000 */
[----:B------:R-:W3:Y:S02]  /*a710*/  @!P0 SYNCS.PHASECHK.TRANS64 P0, [R0+URZ+0xc0], R9 ;  /* 0x0000c009000085a7 */ /* 0x000ee400080010ff */
[----:B---3--:R-:W-:Y:S05]  /*a720*/  @!P0 BRA `(.L_x_180) ;  /* 0xfffffffc00f08947 */ /* 0x008fea000383ffff */
[----:B------:R-:W-:Y:S05]  /*a730*/  BRA `(.L_x_181) ;  /* 0xffffffa800187947 */ /* 0x000fea000383ffff */
.L_x_89:
[----:B------:R-:W-:Y:S07]  /*a740*/  MOV R0, UR21 ;  /* 0x0000001500007c02 */ /* 0x000fee0008000f00 */
.L_x_182:
[----:B--2---:R2:W3:Y:S02]  /*a750*/  SYNCS.PHASECHK.TRANS64.TRYWAIT P0, [R0+URZ+0xc8], R9 ;  /* 0x0000c809000075a7 */ /* 0x0044e400080011ff */
[----:B---3--:R-:W-:Y:S05]  /*a760*/  @!P0 NANOSLEEP.SYNCS 0x989680 ;  /* 0x009896800000895d */ /* 0x008fea0003900000 */
[----:B------:R-:W3:Y:S02]  /*a770*/  @!P0 SYNCS.PHASECHK.TRANS64 P0, [R0+URZ+0xc8], R9 ;  /* 0x0000c809000085a7 */ /* 0x000ee400080010ff */
[----:B---3--:R-:W-:Y:S05]  /*a780*/  @!P0 BRA `(.L_x_182) ;  /* 0xfffffffc00f08947 */ /* 0x008fea000383ffff */
[----:B------:R-:W-:Y:S05]  /*a790*/  BRA `(.L_x_183) ;  /* 0xffffffa800507947 */ /* 0x000fea000383ffff */
.L_x_90:
[----:B------:R-:W-:Y:S07]  /*a7a0*/  MOV R0, UR21 ;  /* 0x0000001500007c02 */ /* 0x000fee0008000f00 */
.L_x_184:
[----:B--2---:R2:W3:Y:S02]  /*a7b0*/  SYNCS.PHASECHK.TRANS64.TRYWAIT P0, [R0+URZ+0xd0], R9 ;  /* 0x0000d009000075a7 */ /* 0x0044e400080011ff */
[----:B---3--:R-:W-:Y:S05]  /*a7c0*/  @!P0 NANOSLEEP.SYNCS 0x989680 ;  /* 0x009896800000895d */ /* 0x008fea0003900000 */
[----:B------:R-:W3:Y:S02]  /*a7d0*/  @!P0 SYNCS.PHASECHK.TRANS64 P0, [R0+URZ+0xd0], R9 ;  /* 0x0000d009000085a7 */ /* 0x000ee400080010ff */
[----:B---3--:R-:W-:Y:S05]  /*a7e0*/  @!P0 BRA `(.L_x_184) ;  /* 0xfffffffc00f08947 */ /* 0x008fea000383ffff */
[----:B------:R-:W-:Y:S05]  /*a7f0*/  BRA `(.L_x_185) ;  /* 0xffffffa800947947 */ /* 0x000fea000383ffff */
.L_x_91:
[----:B------:R-:W-:Y:S07]  /*a800*/  MOV R0, UR21 ;  /* 0x0000001500007c02 */ /* 0x000fee0008000f00 */
.L_x_186:
[----:B--2---:R2:W3:Y:S02]  /*a810*/  SYNCS.PHASECHK.TRANS64.TRYWAIT P0, [R0+URZ+0xd8], R9 ;  /* 0x0000d809000075a7 */ /* 0x0044e400080011ff */
[----:B---3--:R-:W-:Y:S05]  /*a820*/  @!P0 NANOSLEEP.SYNCS 0x989680 ;  /* 0x009896800000895d */ /* 0x008fea0003900000 */
[----:B------:R-:W3:Y:S02]  /*a830*/  @!P0 SYNCS.PHASECHK.TRANS64 P0, [R0+URZ+0xd8], R9 ;  /* 0x0000d809000085a7 */ /* 0x000ee400080010ff */
[----:B---3--:R-:W-:Y:S05]  /*a840*/  @!P0 BRA `(.L_x_186) ;  /* 0xfffffffc00f08947 */ /* 0x008fea000383ffff */
[----:B------:R-:W-:Y:S05]  /*a850*/  BRA `(.L_x_187) ;  /* 0xffffffa800d47947 */ /* 0x000fea000383ffff */
.L_x_93:
[----:B------:R-:W-:-:S07]  /*a860*/  MOV R0, UR21 ;  /* 0x0000001500007c02 */ /* 0x000fce0008000f00 */
.L_x_188:
[----:B---3--:R3:W4:Y:S02]  /*a870*/  SYNCS.PHASECHK.TRANS64.TRYWAIT P0, [R0+URZ+0xc0], R3 ;  /* 0x0000c003000075a7 */ /* 0x00872400080011ff */
[----:B----4-:R-:W-:Y:S05]  /*a880*/  @!P0 NANOSLEEP.SYNCS 0x989680 ;  /* 0x009896800000895d */ /* 0x010fea0003900000 */
[----:B------:R-:W4:Y:S02]  /*a890*/  @!P0 SYNCS.PHASECHK.TRANS64 P0, [R0+URZ+0xc0], R3 ;  /* 0x0000c003000085a7 */ /* 0x000f2400080010ff */
[----:B----4-:R-:W-:Y:S05]  /*a8a0*/  @!P0 BRA `(.L_x_188) ;  /* 0xfffffffc00f08947 */ /* 0x010fea000383ffff */
[----:B------:R-:W-:Y:S05]  /*a8b0*/  BRA `(.L_x_189) ;  /* 0xffffffac00447947 */ /* 0x000fea000383ffff */
.L_x_94:
[----:B---3--:R-:W-:-:S07]  /*a8c0*/  MOV R0, UR21 ;  /* 0x0000001500007c02 */ /* 0x008fce0008000f00 */
.L_x_190:
[----:B---3--:R3:W4:Y:S02]  /*a8d0*/  SYNCS.PHASECHK.TRANS64.TRYWAIT P0, [R0+URZ+0xc8], R3 ;  /* 0x0000c803000075a7 */ /* 0x00872400080011ff */
[----:B----4-:R-:W-:Y:S05]  /*a8e0*/  @!P0 NANOSLEEP.SYNCS 0x989680 ;  /* 0x009896800000895d */ /* 0x010fea0003900000 */
[----:B------:R-:W4:Y:S02]  /*a8f0*/  @!P0 SYNCS.PHASECHK.TRANS64 P0, [R0+URZ+0xc8], R3 ;  /* 0x0000c803000085a7 */ /* 0x000f2400080010ff */
[----:B----4-:R-:W-:Y:S05]  /*a900*/  @!P0 BRA `(.L_x_190) ;  /* 0xfffffffc00f08947 */ /* 0x010fea000383ffff */
[----:B------:R-:W-:Y:S05]  /*a910*/  BRA `(.L_x_191) ;  /* 0xffffffac00347947 */ /* 0x000fea000383ffff */
.L_x_95:
[----:B---3--:R-:W-:-:S07]  /*a920*/  MOV R0, UR21 ;  /* 0x0000001500007c02 */ /* 0x008fce0008000f00 */
.L_x_192:
[----:B---3--:R3:W4:Y:S02]  /*a930*/  SYNCS.PHASECHK.TRANS64.TRYWAIT P0, [R0+URZ+0xd0], R3 ;  /* 0x0000d003000075a7 */ /* 0x00872400080011ff */
[----:B----4-:R-:W-:Y:S05]  /*a940*/  @!P0 NANOSLEEP.SYNCS 0x989680 ;  /* 0x009896800000895d */ /* 0x010fea0003900000 */
[----:B------:R-:W4:Y:S02]  /*a950*/  @!P0 SYNCS.PHASECHK.TRANS64 P0, [R0+URZ+0xd0], R3 ;  /* 0x0000d003000085a7 */ /* 0x000f2400080010ff */
[----:B----4-:R-:W-:Y:S05]  /*a960*/  @!P0 BRA `(.L_x_192) ;  /* 0xfffffffc00f08947 */ /* 0x010fea000383ffff */
[----:B------:R-:W-:Y:S05]  /*a970*/  BRA `(.L_x_193) ;  /* 0xffffffac00247947 */ /* 0x000fea000383ffff */
.L_x_97:
[----:B--2---:R2:W3:Y:S02]  /*a980*/  SYNCS.PHASECHK.TRANS64.TRYWAIT P0, [R3+URZ+0xf0], R0 ;  /* 0x0000f000030075a7 */ /* 0x0044e400080011ff */
[----:B---3--:R-:W-:Y:S05]  /*a990*/  @!P0 NANOSLEEP.SYNCS 0x989680 ;  /* 0x009896800000895d */ /* 0x008fea0003900000 */
[----:B------:R-:W3:Y:S02]  /*a9a0*/  @!P0 SYNCS.PHASECHK.TRANS64 P0, [R3+URZ+0xf0], R0 ;  /* 0x0000f000030085a7 */ /* 0x000ee400080010ff */
[----:B---3--:R-:W-:Y:S05]  /*a9b0*/  @!P0 BRA `(.L_x_97) ;  /* 0xfffffffc00f08947 */ /* 0x008fea000383ffff */
[----:B------:R-:W-:Y:S05]  /*a9c0*/  BRA `(.L_x_194) ;  /* 0xffffffac00f47947 */ /* 0x000fea000383ffff */
.L_x_108:
[----:B--2---:R2:W1:Y:S02]  /*a9d0*/  SYNCS.PHASECHK.TRANS64.TRYWAIT P1, [R2+URZ+0xa0], R3 ;  /* 0x0000a003020075a7 */ /* 0x00446400080211ff */
[----:B-1----:R-:W-:Y:S05]  /*a9e0*/  @!P1 NANOSLEEP.SYNCS 0x989680 ;  /* 0x009896800000995d */ /* 0x002fea0003900000 */
[----:B------:R-:W1:Y:S02]  /*a9f0*/  @!P1 SYNCS.PHASECHK.TRANS64 P1, [R2+URZ+0xa0], R3 ;  /* 0x0000a003020095a7 */ /* 0x000e6400080210ff */
[----:B-1----:R-:W-:Y:S05]  /*aa00*/  @!P1 BRA `(.L_x_108) ;  /* 0xfffffffc00f09947 */ /* 0x002fea000383ffff */
[----:B------:R-:W-:Y:S05]  /*aa10*/  BRA `(.L_x_107) ;  /* 0xffffffbc00587947 */ /* 0x000fea000383ffff */
.L_x_110:
[----:B--2---:R2:W3:Y:S02]  /*aa20*/  SYNCS.PHASECHK.TRANS64.TRYWAIT P0, [R71+URZ+0x110], R4 ;  /* 0x00011004470075a7 */ /* 0x0044e400080011ff */
[----:B---3--:R-:W-:Y:S05]  /*aa30*/  @!P0 NANOSLEEP.SYNCS 0x989680 ;  /* 0x009896800000895d */ /* 0x008fea0003900000 */
[----:B------:R-:W3:Y:S02]  /*aa40*/  @!P0 SYNCS.PHASECHK.TRANS64 P0, [R71+URZ+0x110], R4 ;  /* 0x00011004470085a7 */ /* 0x000ee400080010ff */
[----:B---3--:R-:W-:Y:S05]  /*aa50*/  @!P0 BRA `(.L_x_110) ;  /* 0xfffffffc00f08947 */ /* 0x008fea000383ffff */
[----:B------:R-:W-:Y:S05]  /*aa60*/  BRA `(.L_x_109) ;  /* 0xffffffbc00a87947 */ /* 0x000fea000383ffff */
.L_x_118:
[----:B---3--:R3:W4:Y:S02]  /*aa70*/  SYNCS.PHASECHK.TRANS64.TRYWAIT P0, [R105+URZ+0xa0], R4 ;  /* 0x0000a004690075a7 */ /* 0x00872400080011ff */
[----:B----4-:R-:W-:Y:S05]  /*aa80*/  @!P0 NANOSLEEP.SYNCS 0x989680 ;  /* 0x009896800000895d */ /* 0x010fea0003900000 */
[----:B------:R-:W4:Y:S02]  /*aa90*/  @!P0 SYNCS.PHASECHK.TRANS64 P0, [R105+URZ+0xa0], R4 ;  /* 0x0000a004690085a7 */ /* 0x000f2400080010ff */
[----:B----4-:R-:W-:Y:S05]  /*aaa0*/  @!P0 BRA `(.L_x_118) ;  /* 0xfffffffc00f08947 */ /* 0x010fea000383ffff */
[----:B------:R-:W-:Y:S05]  /*aab0*/  BRA `(.L_x_117) ;  /* 0xffffffc8009c7947 */ /* 0x000fea000383ffff */
.L_x_126:
[----:B---3--:R3:W4:Y:S02]  /*aac0*/  SYNCS.PHASECHK.TRANS64.TRYWAIT P0, [R105+URZ+0xa0], R4 ;  /* 0x0000a004690075a7 */ /* 0x00872400080011ff */
[----:B----4-:R-:W-:Y:S05]  /*aad0*/  @!P0 NANOSLEEP.SYNCS 0x989680 ;  /* 0x009896800000895d */ /* 0x010fea0003900000 */
[----:B------:R-:W4:Y:S02]  /*aae0*/  @!P0 SYNCS.PHASECHK.TRANS64 P0, [R105+URZ+0xa0], R4 ;  /* 0x0000a004690085a7 */ /* 0x000f2400080010ff */
[----:B----4-:R-:W-:Y:S05]  /*aaf0*/  @!P0 BRA `(.L_x_126) ;  /* 0xfffffffc00f08947 */ /* 0x010fea000383ffff */
[----:B------:R-:W-:Y:S05]  /*ab00*/  BRA `(.L_x_125) ;  /* 0xffffffd400dc7947 */ /* 0x000fea000383ffff */
.L_x_134:
[----:B---3--:R3:W4:Y:S02]  /*ab10*/  SYNCS.PHASECHK.TRANS64.TRYWAIT P0, [R103+URZ+0xa0], R4 ;  /* 0x0000a004670075a7 */ /* 0x00872400080011ff */
[----:B----4-:R-:W-:Y:S05]  /*ab20*/  @!P0 NANOSLEEP.SYNCS 0x989680 ;  /* 0x009896800000895d */ /* 0x010fea0003900000 */
[----:B------:R-:W4:Y:S02]  /*ab30*/  @!P0 SYNCS.PHASECHK.TRANS64 P0, [R103+URZ+0xa0], R4 ;  /* 0x0000a004670085a7 */ /* 0x000f2400080010ff */
[----:B----4-:R-:W-:Y:S05]  /*ab40*/  @!P0 BRA `(.L_x_134) ;  /* 0xfffffffc00f08947 */ /* 0x010fea000383ffff */
[----:B------:R-:W-:Y:S05]  /*ab50*/  BRA `(.L_x_133) ;  /* 0xffffffe400287947 */ /* 0x000fea000383ffff */
        .weak           $__internal_0_$__cuda_sm10x_tcgen05_guardrail_trap_col_being_dealloced_not_returned_by_alloc
        .type           $__internal_0_$__cuda_sm10x_tcgen05_guardrail_trap_col_being_dealloced_not_returned_by_alloc,@function
        .size           $__internal_0_$__cuda_sm10x_tcgen05_guardrail_trap_col_being_dealloced_not_returned_by_alloc,($__internal_1_$__cuda_sm10x_tcgen05_guardrail_trap_phase_invalid_during_alloc - $__internal_0_$__cuda_sm10x_tcgen05_guardrail_trap_col_being_dealloced_not_returned_by_alloc)
$__internal_0_$__cuda_sm10x_tcgen05_guardrail_trap_col_being_dealloced_not_returned_by_alloc:
[----:B------:R-:W-:Y:S05]  /*ab60*/  BPT.TRAP 0x1 ;  /* 0x000000040000795c */ /* 0x000fea0000300000 */
[----:B------:R-:W-:-:S04]  /*ab70*/  HFMA2 R3, -RZ, RZ, 0, 0 ;  /* 0x00000000ff037431 */ /* 0x000fc800000001ff */
[----:B------:R-:W-:Y:S05]  /*ab80*/  RET.REL.NODEC R2 `(_ZN7cutlass13device_kernelINS_4gemm6kernel13GemmUniversalIN4cute5tupleIJiiiiEEENS1_10collective13CollectiveMmaINS1_35MainloopSm100TmaUmmaWarpSpecializedILi10ELi2ELi4ENS5_IJNS4_1CILi4EEESB_NSA_ILi1EEEEEEEENS5_IJNSA_ILi64EEENSA_ILi256EEESF_EEENS_12float_e5m2_tENS5_IJlSC_lEEESI_SJ_NS4_8TiledMMAINS4_8MMA_AtomIJNS4_10MMA_TraitsINS4_19SM100_MMA_F8F6F4_SSEJSI_SI_fSF_SG_NS4_17integral_constantINS4_4UMMA5MajorELSQ_0EEESR_NSO_INSP_7ScaleInELSS_0EEEST_EEEEEENS4_6LayoutINS5_IJSC_SC_SC_EEENS5_IJNSA_ILi0EEESY_SY_EEEEENS5_IJNS4_10UnderscoreES11_S11_EEEEENS4_23SM90_TMA_LOAD_MULTICASTENS4_14ComposedLayoutINS4_7SwizzleILi2ELi4ELi3EEENS4_18smem_ptr_flag_bitsILi8EEENSW_INS5_IJNSA_ILi8EEESF_EEENS5_IJSF_SC_EEEEEEEvNS4_8identityES14_S1E_vS1F_EENS_8epilogue10collective18CollectiveEpilogueINS1H_23Sm100TmaWarpSpecializedILi4ELi2ELi32ELb0ELb0EEEJSH_NS5_IJNSW_ISF_SC_EES1M_EEESI_SJ_SI_SJ_NS1H_6fusion15FusionCallbacksIS1L_NS1O_17LinearCombinationISI_fSI_fLNS_15FloatRoundStyleE2EEESH_S1N_JEEENS4_5SM1004TMEM4LOAD26SM100_TMEM_LOAD_16dp32b32xENS4_13SM90_TMA_LOADES1E_NS4_39AutoVectorizingCopyWithAssumedAlignmentILi128EEENS4_14SM90_TMA_STOREES1E_S20_S20_EEEvvEEEEvNT_6ParamsE) ;  /* 0xffffff54021c7950 */ /* 0x000fea0003c3ffff */
        .weak           $__internal_1_$__cuda_sm10x_tcgen05_guardrail_trap_phase_invalid_during_alloc
        .type           $__internal_1_$__cuda_sm10x_tcgen05_guardrail_trap_phase_invalid_during_alloc,@function
        .size           $__internal_1_$__cuda_sm10x_tcgen05_guardrail_trap_phase_invalid_during_alloc,($__internal_2_$__cuda_sm10x_tcgen05_guardrail_trap_unallocated_columns_being_dealloced - $__internal_1_$__cuda_sm10x_tcgen05_guardrail_trap_phase_invalid_during_alloc)
$__internal_1_$__cuda_sm10x_tcgen05_guardrail_trap_phase_invalid_during_alloc:
[----:B------:R-:W-:Y:S05]  /*ab90*/  BPT.TRAP 0x1 ;  /* 0x000000040000795c */ /* 0x000fea0000300000 */
[----:B------:R-:W-:-:S04]  /*aba0*/  MOV R5, 0x0 ;  /* 0x0000000000057802 */ /* 0x000fc80000000f00 */
[----:B------:R-:W-:Y:S05]  /*abb0*/  RET.REL.NODEC R4 `(_ZN7cutlass13device_kernelINS_4gemm6kernel13GemmUniversalIN4cute5tupleIJiiiiEEENS1_10collective13CollectiveMmaINS1_35MainloopSm100TmaUmmaWarpSpecializedILi10ELi2ELi4ENS5_IJNS4_1CILi4EEESB_NSA_ILi1EEEEEEEENS5_IJNSA_ILi64EEENSA_ILi256EEESF_EEENS_12float_e5m2_tENS5_IJlSC_lEEESI_SJ_NS4_8TiledMMAINS4_8MMA_AtomIJNS4_10MMA_TraitsINS4_19SM100_MMA_F8F6F4_SSEJSI_SI_fSF_SG_NS4_17integral_constantINS4_4UMMA5MajorELSQ_0EEESR_NSO_INSP_7ScaleInELSS_0EEEST_EEEEEENS4_6LayoutINS5_IJSC_SC_SC_EEENS5_IJNSA_ILi0EEESY_SY_EEEEENS5_IJNS4_10UnderscoreES11_S11_EEEEENS4_23SM90_TMA_LOAD_MULTICASTENS4_14ComposedLayoutINS4_7SwizzleILi2ELi4ELi3EEENS4_18smem_ptr_flag_bitsILi8EEENSW_INS5_IJNSA_ILi8EEESF_EEENS5_IJSF_SC_EEEEEEEvNS4_8identityES14_S1E_vS1F_EENS_8epilogue10collective18CollectiveEpilogueINS1H_23Sm100TmaWarpSpecializedILi4ELi2ELi32ELb0ELb0EEEJSH_NS5_IJNSW_ISF_SC_EES1M_EEESI_SJ_SI_SJ_NS1H_6fusion15FusionCallbacksIS1L_NS1O_17LinearCombinationISI_fSI_fLNS_15FloatRoundStyleE2EEESH_S1N_JEEENS4_5SM1004TMEM4LOAD26SM100_TMEM_LOAD_16dp32b32xENS4_13SM90_TMA_LOADES1E_NS4_39AutoVectorizingCopyWithAssumedAlignmentILi128EEENS4_14SM90_TMA_STOREES1E_S20_S20_EEEvvEEEEvNT_6ParamsE) ;  /* 0xffffff5404107950 */ /* 0x000fea0003c3ffff */
        .weak           $__internal_2_$__cuda_sm10x_tcgen05_guardrail_trap_unallocated_columns_being_dealloced
        .type           $__internal_2_$__cuda_sm10x_tcgen05_guardrail_trap_unallocated_columns_being_dealloced,@function
        .size           $__internal_2_$__cuda_sm10x_tcgen05_guardrail_trap_unallocated_columns_being_dealloced,(.L_x_196 - $__internal_2_$__cuda_sm10x_tcgen05_guardrail_trap_unallocated_columns_being_dealloced)
$__internal_2_$__cuda_sm10x_tcgen05_guardrail_trap_unallocated_columns_being_dealloced:
[----:B------:R-:W-:Y:S05]  /*abc0*/  BPT.TRAP 0x1 ;  /* 0x000000040000795c */ /* 0x000fea0000300000 */
[----:B------:R-:W-:-:S04]  /*abd0*/  HFMA2 R3, -RZ, RZ, 0, 0 ;  /* 0x00000000ff037431 */ /* 0x000fc800000001ff */
[----:B------:R-:W-:Y:S05]  /*abe0*/  RET.REL.NODEC R2 `(_ZN7cutlass13device_kernelINS_4gemm6kernel13GemmUniversalIN4cute5tupleIJiiiiEEENS1_10collective13CollectiveMmaINS1_35MainloopSm100TmaUmmaWarpSpecializedILi10ELi2ELi4ENS5_IJNS4_1CILi4EEESB_NSA_ILi1EEEEEEEENS5_IJNSA_ILi64EEENSA_ILi256EEESF_EEENS_12float_e5m2_tENS5_IJlSC_lEEESI_SJ_NS4_8TiledMMAINS4_8MMA_AtomIJNS4_10MMA_TraitsINS4_19SM100_MMA_F8F6F4_SSEJSI_SI_fSF_SG_NS4_17integral_constantINS4_4UMMA5MajorELSQ_0EEESR_NSO_INSP_7ScaleInELSS_0EEEST_EEEEEENS4_6LayoutINS5_IJSC_SC_SC_EEENS5_IJNSA_ILi0EEESY_SY_EEEEENS5_IJNS4_10UnderscoreES11_S11_EEEEENS4_23SM90_TMA_LOAD_MULTICASTENS4_14ComposedLayoutINS4_7SwizzleILi2ELi4ELi3EEENS4_18smem_ptr_flag_bitsILi8EEENSW_INS5_IJNSA_ILi8EEESF_EEENS5_IJSF_SC_EEEEEEEvNS4_8identityES14_S1E_vS1F_EENS_8epilogue10collective18CollectiveEpilogueINS1H_23Sm100TmaWarpSpecializedILi4ELi2ELi32ELb0ELb0EEEJSH_NS5_IJNSW_ISF_SC_EES1M_EEESI_SJ_SI_SJ_NS1H_6fusion15FusionCallbacksIS1L_NS1O_17LinearCombinationISI_fSI_fLNS_15FloatRoundStyleE2EEESH_S1N_JEEENS4_5SM1004TMEM4LOAD26SM100_TMEM_LOAD_16dp32b32xENS4_13SM90_TMA_LOADES1E_NS4_39AutoVectorizingCopyWithAssumedAlignmentILi128EEENS4_14SM90_TMA_STOREES1E_S20_S20_EEEvvEEEEvNT_6ParamsE) ;  /* 0xffffff5402047950 */ /* 0x000fea0003c3ffff */
.L_x_195:
[----:B------:R-:W-:-:S00]  /*abf0*/  BRA `(.L_x_195) ;  /* 0xfffffffc00fc7947 */ /* 0x000fc0000383ffff */
[----:B------:R-:W-:-:S00]  /*ac00*/  NOP ;  /* 0x0000000000007918 */ /* 0x000fc00000000000 */
[----:B------:R-:W-:-:S00]  /*ac10*/  NOP ;  /* 0x0000000000007918 */ /* 0x000fc00000000000 */
[----:B------:R-:W-:-:S00]  /*ac20*/  NOP ;  /* 0x0000000000007918 */ /* 0x000fc00000000000 */
[----:B------:R-:W-:-:S00]  /*ac30*/  NOP ;  /* 0x0000000000007918 */ /* 0x000fc00000000000 */
[----:B------:R-:W-:-:S00]  /*ac40*/  NOP ;  /* 0x0000000000007918 */ /* 0x000fc00000000000 */
[----:B------:R-:W-:-:S00]  /*ac50*/  NOP ;  /* 0x0000000000007918 */ /* 0x000fc00000000000 */
[----:B------:R-:W-:-:S00]  /*ac60*/  NOP ;  /* 0x0000000000007918 */ /* 0x000fc00000000000 */
[----:B------:R-:W-:-:S00]  /*ac70*/  NOP ;  /* 0x0000000000007918 */ /* 0x000fc00000000000 */
.L_x_196:


//--------------------- .nv.global.init           --------------------------
	.section	.nv.global.init,"aw",@progbits
.nv.global.init:
	.type		$str$27,@object
	.size		$str$27,($str$28 - $str$27)
$str$27:
        /*0000*/ 	.byte	0x28, 0x61, 0x64, 0x64, 0x72, 0x65, 0x73, 0x73, 0x20, 0x26, 0x20, 0x6d, 0x61, 0x73, 0x6b, 0x29
        /*0010*/ 	.byte	0x20, 0x3d, 0x3d, 0x20, 0x30, 0x00
	.type		$str$28,@object
	.size		$str$28,($str$26 - $str$28)
$str$28:
        /*0016*/ 	.byte	0x2f, 0x74, 0x6d, 0x70, 0x2f, 0x63, 0x75, 0x74, 0x6c, 0x61, 0x73, 0x73, 0x5f, 0x73, 0x77, 0x65
        /*0026*/ 	.byte	0x65, 0x70, 0x5f, 0x73, 0x72, 0x63, 0x2f, 0x69, 0x6e, 0x63, 0x6c, 0x75, 0x64, 0x65, 0x2f, 0x63
        /*0036*/ 	.byte	0x75, 0x74, 0x65, 0x2f, 0x70, 0x6f, 0x69, 0x6e, 0x74, 0x65, 0x72, 0x5f, 0x66, 0x6c, 0x61, 0x67
        /*0046*/ 	.byte	0x67, 0x65, 0x64, 0x2e, 0x68, 0x70, 0x70, 0x00
	.type		$str$26,@object
	.size		$str$26,($str$25 - $str$26)
$str$26:
        /*004e*/ 	.byte	0x2f, 0x74, 0x6d, 0x70, 0x2f, 0x63, 0x75, 0x74, 0x6c, 0x61, 0x73, 0x73, 0x5f, 0x73, 0x77, 0x65
        /*005e*/ 	.byte	0x65, 0x70, 0x5f, 0x73, 0x72, 0x63, 0x2f, 0x69, 0x6e, 0x63, 0x6c, 0x75, 0x64, 0x65, 0x2f, 0x63
        /*006e*/ 	.byte	0x75, 0x74, 0x65, 0x2f, 0x61, 0x74, 0x6f, 0x6d, 0x2f, 0x63, 0x6f, 0x70, 0x79, 0x5f, 0x74, 0x72
        /*007e*/ 	.byte	0x61, 0x69, 0x74, 0x73, 0x5f, 0x73, 0x6d, 0x31, 0x30, 0x30, 0x2e, 0x68, 0x70, 0x70, 0x00
	.type		$str$25,@object
	.size		$str$25,(__unnamed_1 - $str$25)
$str$25:
        /*008d*/ 	.byte	0x28, 0x28, 0x75, 0x69, 0x6e, 0x74, 0x33, 0x32, 0x5f, 0x74, 0x28, 0x74, 0x68, 0x72, 0x65, 0x61
        /*009d*/ 	.byte	0x64, 0x49, 0x64, 0x78, 0x2e, 0x78, 0x29, 0x20, 0x2f, 0x20, 0x33, 0x32, 0x29, 0x20, 0x25, 0x20
        /*00ad*/ 	.byte	0x34, 0x29, 0x20, 0x3d, 0x3d, 0x20, 0x28, 0x28, 0x28, 0x74, 0x6d, 0x65, 0x6d, 0x5f, 0x61, 0x64
        /*00bd*/ 	.byte	0x64, 0x72, 0x20, 0x3e, 0x3e, 0x20, 0x31, 0x36, 0x29, 0x20, 0x2f, 0x20, 0x33, 0x32, 0x29, 0x20
        /*00cd*/ 	.byte	0x25, 0x20, 0x34, 0x29, 0x00
	.type		__unnamed_1,@object
	.size		__unnamed_1,(__unnamed_2 - __unnamed_1)
__unnamed_1:
        /*00d2*/ 	.byte	0x61, 0x75, 0x74, 0x6f, 0x20, 0x63, 0x75, 0x74, 0x65, 0x3a, 0x3a, 0x61, 0x73, 0x5f, 0x70, 0x6f
        /* <DEDUP_REMOVED lines=24> */
        /*0262*/ 	.byte	0x3c, 0x34, 0x30, 0x39, 0x36, 0x3e, 0x3e, 0x3e, 0x3e, 0x5d, 0x00
	.type		__unnamed_2,@object
	.size		__unnamed_2,(__unnamed_3 - __unnamed_2)
__unnamed_2:
        /* <DEDUP_REMOVED lines=26> */
	.type		__unnamed_3,@object
	.size		__unnamed_3,(.L_3 - __unnamed_3)
__unnamed_3:
        /* <DEDUP_REMOVED lines=40> */
        /*0688*/ 	.byte	0x74, 0x65, 0x3a, 0x3a, 0x43, 0x3c, 0x30, 0x3e, 0x3e, 0x3e, 0x3e, 0x5d, 0x00
.L_3:


//--------------------- .nv.shared._ZN7cutlass13device_kernelINS_4gemm6kernel13GemmUniversalIN4cute5tupleIJiiiiEEENS1_10collective13CollectiveMmaINS1_35MainloopSm100TmaUmmaWarpSpecializedILi10ELi2ELi4ENS5_IJNS4_1CILi4EEESB_NSA_ILi1EEEEEEEENS5_IJNSA_ILi64EEENSA_ILi256EEESF_EEENS_12float_e5m2_tENS5_IJlSC_lEEESI_SJ_NS4_8TiledMMAINS4_8MMA_AtomIJNS4_10MMA_TraitsINS4_19SM100_MMA_F8F6F4_SSEJSI_SI_fSF_SG_NS4_17integral_constantINS4_4UMMA5MajorELSQ_0EEESR_NSO_INSP_7ScaleInELSS_0EEEST_EEEEEENS4_6LayoutINS5_IJSC_SC_SC_EEENS5_IJNSA_ILi0EEESY_SY_EEEEENS5_IJNS4_10UnderscoreES11_S11_EEEEENS4_23SM90_TMA_LOAD_MULTICASTENS4_14ComposedLayoutINS4_7SwizzleILi2ELi4ELi3EEENS4_18smem_ptr_flag_bitsILi8EEENSW_INS5_IJNSA_ILi8EEESF_EEENS5_IJSF_SC_EEEEEEEvNS4_8identityES14_S1E_vS1F_EENS_8epilogue10collective18CollectiveEpilogueINS1H_23Sm100TmaWarpSpecializedILi4ELi2ELi32ELb0ELb0EEEJSH_NS5_IJNSW_ISF_SC_EES1M_EEESI_SJ_SI_SJ_NS1H_6fusion15FusionCallbacksIS1L_NS1O_17LinearCombinationISI_fSI_fLNS_15FloatRoundStyleE2EEESH_S1N_JEEENS4_5SM1004TMEM4LOAD26SM100_TMEM_LOAD_16dp32b32xENS4_13SM90_TMA_LOADES1E_NS4_39AutoVectorizingCopyWithAssumedAlignmentILi128EEENS4_14SM90_TMA_STOREES1E_S20_S20_EEEvvEEEEvNT_6ParamsE --------------------------
	.section	.nv.shared._ZN7cutlass13device_kernelINS_4gemm6kernel13GemmUniversalIN4cute5tupleIJiiiiEEENS1_10collective13CollectiveMmaINS1_35MainloopSm100TmaUmmaWarpSpecializedILi10ELi2ELi4ENS5_IJNS4_1CILi4EEESB_NSA_ILi1EEEEEEEENS5_IJNSA_ILi64EEENSA_ILi256EEESF_EEENS_12float_e5m2_tENS5_IJlSC_lEEESI_SJ_NS4_8TiledMMAINS4_8MMA_AtomIJNS4_10MMA_TraitsINS4_19SM100_MMA_F8F6F4_SSEJSI_SI_fSF_SG_NS4_17integral_constantINS4_4UMMA5MajorELSQ_0EEESR_NSO_INSP_7ScaleInELSS_0EEEST_EEEEEENS4_6LayoutINS5_IJSC_SC_SC_EEENS5_IJNSA_ILi0EEESY_SY_EEEEENS5_IJNS4_10UnderscoreES11_S11_EEEEENS4_23SM90_TMA_LOAD_MULTICASTENS4_14ComposedLayoutINS4_7SwizzleILi2ELi4ELi3EEENS4_18smem_ptr_flag_bitsILi8EEENSW_INS5_IJNSA_ILi8EEESF_EEENS5_IJSF_SC_EEEEEEEvNS4_8identityES14_S1E_vS1F_EENS_8epilogue10collective18CollectiveEpilogueINS1H_23Sm100TmaWarpSpecializedILi4ELi2ELi32ELb0ELb0EEEJSH_NS5_IJNSW_ISF_SC_EES1M_EEESI_SJ_SI_SJ_NS1H_6fusion15FusionCallbacksIS1L_NS1O_17LinearCombinationISI_fSI_fLNS_15FloatRoundStyleE2EEESH_S1N_JEEENS4_5SM1004TMEM4LOAD26SM100_TMEM_LOAD_16dp32b32xENS4_13SM90_TMA_LOADES1E_NS4_39AutoVectorizingCopyWithAssumedAlignmentILi128EEENS4_14SM90_TMA_STOREES1E_S20_S20_EEEvvEEEEvNT_6ParamsE,"aw",@nobits
	.sectionflags	@""
	.align	16
	.zero		1024


//--------------------- .nv.shared.reserved.0     --------------------------
	.section	.nv.shared.reserved.0,"aw",@nobits
	.weak		__nv_reservedSMEM_offset_0_alias
	.size		__nv_reservedSMEM_offset_0_alias, 0, 64
	.other		__nv_reservedSMEM_offset_0_alias,@"STO_CUDA_RESERVED_SHARED STV_DEFAULT"
__nv_reservedSMEM_offset_0_alias:
	.zero		0
.nv.shared.reserved.0:
	.zero		64
	.weak		__nv_reservedSMEM_tcgen05_partition
	.type		__nv_reservedSMEM_tcgen05_partition,@object
	.size		__nv_reservedSMEM_tcgen05_partition,(.L_0 - __nv_reservedSMEM_tcgen05_partition)
__nv_reservedSMEM_tcgen05_partition:
	.zero		32
.L_0:


//--------------------- .nv.global                --------------------------
	.section	.nv.global,"aw",@nobits
.nv.global:
	.type		_ZN40_INTERNAL_540337da_4_k_cu_08c6bc5c_339754cute1_E,@object
	.size		_ZN40_INTERNAL_540337da_4_k_cu_08c6bc5c_339754cute1_E,(_ZN40_INTERNAL_540337da_4_k_cu_08c6bc5c_339754cuda3std3__45__cpo6cbeginE - _ZN40_INTERNAL_540337da_4_k_cu_08c6bc5c_339754cute1_E)
_ZN40_INTERNAL_540337da_4_k_cu_08c6bc5c_339754cute1_E:
	.zero		1
	.type		_ZN40_INTERNAL_540337da_4_k_cu_08c6bc5c_339754cuda3std3__45__cpo6cbeginE,@object
	.size		_ZN40_INTERNAL_540337da_4_k_cu_08c6bc5c_339754cuda3std3__45__cpo6cbeginE,(_ZN40_INTERNAL_540337da_4_k_cu_08c6bc5c_339754cuda3std3__48in_placeE - _ZN40_INTERNAL_540337da_4_k_cu_08c6bc5c_339754cuda3std3__45__cpo6cbeginE)
_ZN40_INTERNAL_540337da_4_k_cu_08c6bc5c_339754cuda3std3__45__cpo6cbeginE:
	.zero		1
	.type		_ZN40_INTERNAL_540337da_4_k_cu_08c6bc5c_339754cuda3std3__48in_placeE,@object
	.size		_ZN40_INTERNAL_540337da_4_k_cu_08c6bc5c_339754cuda3std3__48in_placeE,(_ZN40_INTERNAL_540337da_4_k_cu_08c6bc5c_339754cuda3std6ranges3__45__cpo9iter_moveE - _ZN40_INTERNAL_540337da_4_k_cu_08c6bc5c_339754cuda3std3__48in_placeE)
_ZN40_INTERNAL_540337da_4_k_cu_08c6bc5c_339754cuda3std3__48in_placeE:
	.zero		1
	.type		_ZN40_INTERNAL_540337da_4_k_cu_08c6bc5c_339754cuda3std6ranges3__45__cpo9iter_moveE,@object
	.size		_ZN40_INTERNAL_540337da_4_k_cu_08c6bc5c_339754cuda3std6ranges3__45__cpo9iter_moveE,(_ZN40_INTERNAL_540337da_4_k_cu_08c6bc5c_339754cuda3std3__45__cpo5beginE - _ZN40_INTERNAL_540337da_4_k_cu_08c6bc5c_339754cuda3std6ranges3__45__cpo9iter_moveE)
_ZN40_INTERNAL_540337da_4_k_cu_08c6bc5c_339754cuda3std6ranges3__45__cpo9iter_moveE:
	.zero		1
	.type		_ZN40_INTERNAL_540337da_4_k_cu_08c6bc5c_339754cuda3std3__45__cpo5beginE,@object
	.size		_ZN40_INTERNAL_540337da_4_k_cu_08c6bc5c_339754cuda3std3__45__cpo5beginE,(_ZN40_INTERNAL_540337da_4_k_cu_08c6bc5c_339754cuda3std3__442_GLOBAL__N__540337da_4_k_cu_08c6bc5c_339756ignoreE - _ZN40_INTERNAL_540337da_4_k_cu_08c6bc5c_339754cuda3std3__45__cpo5beginE)
_ZN40_INTERNAL_540337da_4_k_cu_08c6bc5c_339754cuda3std3__45__cpo5beginE:
	.zero		1
	.type		_ZN40_INTERNAL_540337da_4_k_cu_08c6bc5c_339754cuda3std3__442_GLOBAL__N__540337da_4_k_cu_08c6bc5c_339756ignoreE,@object
	.size		_ZN40_INTERNAL_540337da_4_k_cu_08c6bc5c_339754cuda3std3__442_GLOBAL__N__540337da_4_k_cu_08c6bc5c_339756ignoreE,(_ZN40_INTERNAL_540337da_4_k_cu_08c6bc5c_339754cute7productE - _ZN40_INTERNAL_540337da_4_k_cu_08c6bc5c_339754cuda3std3__442_GLOBAL__N__540337da_4_k_cu_08c6bc5c_339756ignoreE)
_ZN40_INTERNAL_540337da_4_k_cu_08c6bc5c_339754cuda3std3__442_GLOBAL__N__540337da_4_k_cu_08c6bc5c_339756ignoreE:
	.zero		1
	.type		_ZN40_INTERNAL_540337da_4_k_cu_08c6bc5c_339754cute7productE,@object
	.size		_ZN40_INTERNAL_540337da_4_k_cu_08c6bc5c_339754cute7productE,(_ZN40_INTERNAL_540337da_4_k_cu_08c6bc5c_339754cuda3std3__45__cpo3endE - _ZN40_INTERNAL_540337da_4_k_cu_08c6bc5c_339754cute7productE)
_ZN40_INTERNAL_540337da_4_k_cu_08c6bc5c_339754cute7productE:
	.zero		1
	.type		_ZN40_INTERNAL_540337da_4_k_cu_08c6bc5c_339754cuda3std3__45__cpo3endE,@object
	.size		_ZN40_INTERNAL_540337da_4_k_cu_08c6bc5c_339754cuda3std3__45__cpo3endE,(_ZN40_INTERNAL_540337da_4_k_cu_08c6bc5c_339754cuda3std3__419piecewise_constructE - _ZN40_INTERNAL_540337da_4_k_cu_08c6bc5c_339754cuda3std3__45__cpo3endE)
_ZN40_INTERNAL_540337da_4_k_cu_08c6bc5c_339754cuda3std3__45__cpo3endE:
	.zero		1
	.type		_ZN40_INTERNAL_540337da_4_k_cu_08c6bc5c_339754cuda3std3__419piecewise_constructE,@object
	.size		_ZN40_INTERNAL_540337da_4_k_cu_08c6bc5c_339754cuda3std3__419piecewise_constructE,(_ZN40_INTERNAL_540337da_4_k_cu_08c6bc5c_339754cuda3std3__45__cpo4cendE - _ZN40_INTERNAL_540337da_4_k_cu_08c6bc5c_339754cuda3std3__419piecewise_constructE)
_ZN40_INTERNAL_540337da_4_k_cu_08c6bc5c_339754cuda3std3__419piecewise_constructE:
	.zero		1
	.type		_ZN40_INTERNAL_540337da_4_k_cu_08c6bc5c_339754cuda3std3__45__cpo4cendE,@object
	.size		_ZN40_INTERNAL_540337da_4_k_cu_08c6bc5c_339754cuda3std3__45__cpo4cendE,(_ZN40_INTERNAL_540337da_4_k_cu_08c6bc5c_339754cuda3std6ranges3__45__cpo4swapE - _ZN40_INTERNAL_540337da_4_k_cu_08c6bc5c_339754cuda3std3__45__cpo4cendE)
_ZN40_INTERNAL_540337da_4_k_cu_08c6bc5c_339754cuda3std3__45__cpo4cendE:
	.zero		1
	.type		_ZN40_INTERNAL_540337da_4_k_cu_08c6bc5c_339754cuda3std6ranges3__45__cpo4swapE,@object
	.size		_ZN40_INTERNAL_540337da_4_k_cu_08c6bc5c_339754cuda3std6ranges3__45__cpo4swapE,(.L_11 - _ZN40_INTERNAL_540337da_4_k_cu_08c6bc5c_339754cuda3std6ranges3__45__cpo4swapE)
_ZN40_INTERNAL_540337da_4_k_cu_08c6bc5c_339754cuda3std6ranges3__45__cpo4swapE:
	.zero		1
.L_11:


//--------------------- .nv.constant0._ZN7cutlass13device_kernelINS_4gemm6kernel13GemmUniversalIN4cute5tupleIJiiiiEEENS1_10collective13CollectiveMmaINS1_35MainloopSm100TmaUmmaWarpSpecializedILi10ELi2ELi4ENS5_IJNS4_1CILi4EEESB_NSA_ILi1EEEEEEEENS5_IJNSA_ILi64EEENSA_ILi256EEESF_EEENS_12float_e5m2_tENS5_IJlSC_lEEESI_SJ_NS4_8TiledMMAINS4_8MMA_AtomIJNS4_10MMA_TraitsINS4_19SM100_MMA_F8F6F4_SSEJSI_SI_fSF_SG_NS4_17integral_constantINS4_4UMMA5MajorELSQ_0EEESR_NSO_INSP_7ScaleInELSS_0EEEST_EEEEEENS4_6LayoutINS5_IJSC_SC_SC_EEENS5_IJNSA_ILi0EEESY_SY_EEEEENS5_IJNS4_10UnderscoreES11_S11_EEEEENS4_23SM90_TMA_LOAD_MULTICASTENS4_14ComposedLayoutINS4_7SwizzleILi2ELi4ELi3EEENS4_18smem_ptr_flag_bitsILi8EEENSW_INS5_IJNSA_ILi8EEESF_EEENS5_IJSF_SC_EEEEEEEvNS4_8identityES14_S1E_vS1F_EENS_8epilogue10collective18CollectiveEpilogueINS1H_23Sm100TmaWarpSpecializedILi4ELi2ELi32ELb0ELb0EEEJSH_NS5_IJNSW_ISF_SC_EES1M_EEESI_SJ_SI_SJ_NS1H_6fusion15FusionCallbacksIS1L_NS1O_17LinearCombinationISI_fSI_fLNS_15FloatRoundStyleE2EEESH_S1N_JEEENS4_5SM1004TMEM4LOAD26SM100_TMEM_LOAD_16dp32b32xENS4_13SM90_TMA_LOADES1E_NS4_39AutoVectorizingCopyWithAssumedAlignmentILi128EEENS4_14SM90_TMA_STOREES1E_S20_S20_EEEvvEEEEvNT_6ParamsE --------------------------
	.section	.nv.constant0._ZN7cutlass13device_kernelINS_4gemm6kernel13GemmUniversalIN4cute5tupleIJiiiiEEENS1_10collective13CollectiveMmaINS1_35MainloopSm100TmaUmmaWarpSpecializedILi10ELi2ELi4ENS5_IJNS4_1CILi4EEESB_NSA_ILi1EEEEEEEENS5_IJNSA_ILi64EEENSA_ILi256EEESF_EEENS_12float_e5m2_tENS5_IJlSC_lEEESI_SJ_NS4_8TiledMMAINS4_8MMA_AtomIJNS4_10MMA_TraitsINS4_19SM100_MMA_F8F6F4_SSEJSI_SI_fSF_SG_NS4_17integral_constantINS4_4UMMA5MajorELSQ_0EEESR_NSO_INSP_7ScaleInELSS_0EEEST_EEEEEENS4_6LayoutINS5_IJSC_SC_SC_EEENS5_IJNSA_ILi0EEESY_SY_EEEEENS5_IJNS4_10UnderscoreES11_S11_EEEEENS4_23SM90_TMA_LOAD_MULTICASTENS4_14ComposedLayoutINS4_7SwizzleILi2ELi4ELi3EEENS4_18smem_ptr_flag_bitsILi8EEENSW_INS5_IJNSA_ILi8EEESF_EEENS5_IJSF_SC_EEEEEEEvNS4_8identityES14_S1E_vS1F_EENS_8epilogue10collective18CollectiveEpilogueINS1H_23Sm100TmaWarpSpecializedILi4ELi2ELi32ELb0ELb0EEEJSH_NS5_IJNSW_ISF_SC_EES1M_EEESI_SJ_SI_SJ_NS1H_6fusion15FusionCallbacksIS1L_NS1O_17LinearCombinationISI_fSI_fLNS_15FloatRoundStyleE2EEESH_S1N_JEEENS4_5SM1004TMEM4LOAD26SM100_TMEM_LOAD_16dp32b32xENS4_13SM90_TMA_LOADES1E_NS4_39AutoVectorizingCopyWithAssumedAlignmentILi128EEENS4_14SM90_TMA_STOREES1E_S20_S20_EEEvvEEEEvNT_6ParamsE,"a",@progbits
	.sectionflags	@""
	.align	4
.nv.constant0._ZN7cutlass13device_kernelINS_4gemm6kernel13GemmUniversalIN4cute5tupleIJiiiiEEENS1_10collective13CollectiveMmaINS1_35MainloopSm100TmaUmmaWarpSpecializedILi10ELi2ELi4ENS5_IJNS4_1CILi4EEESB_NSA_ILi1EEEEEEEENS5_IJNSA_ILi64EEENSA_ILi256EEESF_EEENS_12float_e5m2_tENS5_IJlSC_lEEESI_SJ_NS4_8TiledMMAINS4_8MMA_AtomIJNS4_10MMA_TraitsINS4_19SM100_MMA_F8F6F4_SSEJSI_SI_fSF_SG_NS4_17integral_constantINS4_4UMMA5MajorELSQ_0EEESR_NSO_INSP_7ScaleInELSS_0EEEST_EEEEEENS4_6LayoutINS5_IJSC_SC_SC_EEENS5_IJNSA_ILi0EEESY_SY_EEEEENS5_IJNS4_10UnderscoreES11_S11_EEEEENS4_23SM90_TMA_LOAD_MULTICASTENS4_14ComposedLayoutINS4_7SwizzleILi2ELi4ELi3EEENS4_18smem_ptr_flag_bitsILi8EEENSW_INS5_IJNSA_ILi8EEESF_EEENS5_IJSF_SC_EEEEEEEvNS4_8identityES14_S1E_vS1F_EENS_8epilogue10collective18CollectiveEpilogueINS1H_23Sm100TmaWarpSpecializedILi4ELi2ELi32ELb0ELb0EEEJSH_NS5_IJNSW_ISF_SC_EES1M_EEESI_SJ_SI_SJ_NS1H_6fusion15FusionCallbacksIS1L_NS1O_17LinearCombinationISI_fSI_fLNS_15FloatRoundStyleE2EEESH_S1N_JEEENS4_5SM1004TMEM4LOAD26SM100_TMEM_LOAD_16dp32b32xENS4_13SM90_TMA_LOADES1E_NS4_39AutoVectorizingCopyWithAssumedAlignmentILi128EEENS4_14SM90_TMA_STOREES1E_S20_S20_EEEvvEEEEvNT_6ParamsE:
	.zero		2944


//--------------------- SYMBOLS --------------------------

	.type		.nv.reservedSmem.offset0,@object
	.size		.nv.reservedSmem.offset0,0x4
	.type		.nv.reservedSmem.cap,@object
	.size		.nv.reservedSmem.cap,0x4
	.type		__assertfail,@function
